//
// Generated by NVIDIA NVVM Compiler
//
// Compiler Build ID: CL-36424714
// Cuda compilation tools, release 13.0, V13.0.88
// Based on NVVM 20.0.0
//

.version 9.0
.target sm_100
.address_size 64

	// .globl	_Z6red_chPfS_iii
// _ZZ11ew_gpu_mmulPfS_S_iiiiiiiiE3s_w has been demoted
// _ZZ11ew_gpu_mmulPfS_S_iiiiiiiiE3s_i has been demoted

.visible .entry _Z6red_chPfS_iii(
	.param .u64 .ptr .align 1 _Z6red_chPfS_iii_param_0,
	.param .u64 .ptr .align 1 _Z6red_chPfS_iii_param_1,
	.param .u32 _Z6red_chPfS_iii_param_2,
	.param .u32 _Z6red_chPfS_iii_param_3,
	.param .u32 _Z6red_chPfS_iii_param_4
)
{
	.reg .pred 	%p<10>;
	.reg .b32 	%r<209>;
	.reg .b32 	%f<83>;
	.reg .b64 	%rd<66>;

	ld.param.u64 	%rd3, [_Z6red_chPfS_iii_param_1];
	ld.param.u32 	%r76, [_Z6red_chPfS_iii_param_2];
	ld.param.u32 	%r78, [_Z6red_chPfS_iii_param_4];
	cvta.to.global.u64 	%rd1, %rd3;
	mov.u32 	%r1, %tid.y;
	mov.u32 	%r2, %tid.x;
	setp.lt.s32 	%p1, %r76, 1;
	mov.f32 	%f82, 0f00000000;
	@%p1 bra 	$L__BB0_13;
	mov.u32 	%r3, %ntid.x;
	mov.u32 	%r4, %ntid.y;
	mov.u32 	%r5, %ctaid.x;
	mov.u32 	%r6, %ctaid.y;
	setp.lt.u32 	%p2, %r76, 16;
	mov.f32 	%f82, 0f00000000;
	mov.b32 	%r205, 0;
	@%p2 bra 	$L__BB0_4;
	ld.param.u32 	%r183, [_Z6red_chPfS_iii_param_3];
	and.b32  	%r80, %r76, 2147483632;
	neg.s32 	%r203, %r80;
	add.s32 	%r81, %r5, %r183;
	mad.lo.s32 	%r82, %r78, %r81, %r6;
	mad.lo.s32 	%r83, %r4, %r82, %r1;
	mad.lo.s32 	%r202, %r3, %r83, %r2;
	shl.b32 	%r84, %r183, 1;
	add.s32 	%r85, %r5, %r84;
	mad.lo.s32 	%r86, %r78, %r85, %r6;
	mad.lo.s32 	%r87, %r4, %r86, %r1;
	mad.lo.s32 	%r201, %r3, %r87, %r2;
	mad.lo.s32 	%r88, %r183, 3, %r5;
	mad.lo.s32 	%r89, %r78, %r88, %r6;
	mad.lo.s32 	%r90, %r4, %r89, %r1;
	mad.lo.s32 	%r200, %r3, %r90, %r2;
	shl.b32 	%r91, %r183, 2;
	add.s32 	%r92, %r5, %r91;
	mad.lo.s32 	%r93, %r78, %r92, %r6;
	mad.lo.s32 	%r94, %r4, %r93, %r1;
	mad.lo.s32 	%r199, %r3, %r94, %r2;
	mad.lo.s32 	%r95, %r183, 5, %r5;
	mad.lo.s32 	%r96, %r78, %r95, %r6;
	mad.lo.s32 	%r97, %r4, %r96, %r1;
	mad.lo.s32 	%r198, %r3, %r97, %r2;
	mad.lo.s32 	%r98, %r183, 6, %r5;
	mad.lo.s32 	%r99, %r78, %r98, %r6;
	mad.lo.s32 	%r100, %r4, %r99, %r1;
	mad.lo.s32 	%r197, %r3, %r100, %r2;
	mad.lo.s32 	%r101, %r183, 7, %r5;
	mad.lo.s32 	%r102, %r78, %r101, %r6;
	mad.lo.s32 	%r103, %r4, %r102, %r1;
	mad.lo.s32 	%r196, %r3, %r103, %r2;
	shl.b32 	%r104, %r183, 3;
	add.s32 	%r105, %r5, %r104;
	mad.lo.s32 	%r106, %r78, %r105, %r6;
	mad.lo.s32 	%r107, %r4, %r106, %r1;
	mad.lo.s32 	%r195, %r3, %r107, %r2;
	mad.lo.s32 	%r108, %r183, 9, %r5;
	mad.lo.s32 	%r109, %r78, %r108, %r6;
	mad.lo.s32 	%r110, %r4, %r109, %r1;
	mad.lo.s32 	%r194, %r3, %r110, %r2;
	mad.lo.s32 	%r111, %r183, 10, %r5;
	mad.lo.s32 	%r112, %r78, %r111, %r6;
	mad.lo.s32 	%r113, %r4, %r112, %r1;
	mad.lo.s32 	%r193, %r3, %r113, %r2;
	mad.lo.s32 	%r114, %r183, 11, %r5;
	mad.lo.s32 	%r115, %r78, %r114, %r6;
	mad.lo.s32 	%r116, %r4, %r115, %r1;
	mad.lo.s32 	%r192, %r3, %r116, %r2;
	mad.lo.s32 	%r117, %r183, 12, %r5;
	mad.lo.s32 	%r118, %r78, %r117, %r6;
	mad.lo.s32 	%r119, %r4, %r118, %r1;
	mad.lo.s32 	%r191, %r3, %r119, %r2;
	mad.lo.s32 	%r120, %r183, 13, %r5;
	mad.lo.s32 	%r121, %r78, %r120, %r6;
	mad.lo.s32 	%r122, %r4, %r121, %r1;
	mad.lo.s32 	%r190, %r3, %r122, %r2;
	mad.lo.s32 	%r123, %r183, 14, %r5;
	mad.lo.s32 	%r124, %r78, %r123, %r6;
	mad.lo.s32 	%r125, %r4, %r124, %r1;
	mad.lo.s32 	%r189, %r3, %r125, %r2;
	mad.lo.s32 	%r126, %r183, 15, %r5;
	mad.lo.s32 	%r127, %r78, %r126, %r6;
	mad.lo.s32 	%r128, %r4, %r127, %r1;
	mad.lo.s32 	%r188, %r3, %r128, %r2;
	mad.lo.s32 	%r129, %r78, %r5, %r6;
	mad.lo.s32 	%r130, %r4, %r129, %r1;
	mad.lo.s32 	%r187, %r3, %r130, %r2;
	mov.f32 	%f82, 0f00000000;
$L__BB0_3:
	.pragma "nounroll";
	ld.param.u32 	%r184, [_Z6red_chPfS_iii_param_3];
	and.b32  	%r205, %r76, 2147483632;
	mul.wide.u32 	%rd4, %r187, 4;
	add.s64 	%rd5, %rd1, %rd4;
	ld.global.f32 	%f18, [%rd5];
	add.f32 	%f19, %f82, %f18;
	mul.wide.u32 	%rd6, %r202, 4;
	add.s64 	%rd7, %rd1, %rd6;
	ld.global.f32 	%f20, [%rd7];
	add.f32 	%f21, %f19, %f20;
	mul.wide.u32 	%rd8, %r201, 4;
	add.s64 	%rd9, %rd1, %rd8;
	ld.global.f32 	%f22, [%rd9];
	add.f32 	%f23, %f21, %f22;
	mul.wide.u32 	%rd10, %r200, 4;
	add.s64 	%rd11, %rd1, %rd10;
	ld.global.f32 	%f24, [%rd11];
	add.f32 	%f25, %f23, %f24;
	mul.wide.u32 	%rd12, %r199, 4;
	add.s64 	%rd13, %rd1, %rd12;
	ld.global.f32 	%f26, [%rd13];
	add.f32 	%f27, %f25, %f26;
	mul.wide.u32 	%rd14, %r198, 4;
	add.s64 	%rd15, %rd1, %rd14;
	ld.global.f32 	%f28, [%rd15];
	add.f32 	%f29, %f27, %f28;
	mul.wide.u32 	%rd16, %r197, 4;
	add.s64 	%rd17, %rd1, %rd16;
	ld.global.f32 	%f30, [%rd17];
	add.f32 	%f31, %f29, %f30;
	mul.wide.u32 	%rd18, %r196, 4;
	add.s64 	%rd19, %rd1, %rd18;
	ld.global.f32 	%f32, [%rd19];
	add.f32 	%f33, %f31, %f32;
	mul.wide.u32 	%rd20, %r195, 4;
	add.s64 	%rd21, %rd1, %rd20;
	ld.global.f32 	%f34, [%rd21];
	add.f32 	%f35, %f33, %f34;
	mul.wide.u32 	%rd22, %r194, 4;
	add.s64 	%rd23, %rd1, %rd22;
	ld.global.f32 	%f36, [%rd23];
	add.f32 	%f37, %f35, %f36;
	mul.wide.u32 	%rd24, %r193, 4;
	add.s64 	%rd25, %rd1, %rd24;
	ld.global.f32 	%f38, [%rd25];
	add.f32 	%f39, %f37, %f38;
	mul.wide.u32 	%rd26, %r192, 4;
	add.s64 	%rd27, %rd1, %rd26;
	ld.global.f32 	%f40, [%rd27];
	add.f32 	%f41, %f39, %f40;
	mul.wide.u32 	%rd28, %r191, 4;
	add.s64 	%rd29, %rd1, %rd28;
	ld.global.f32 	%f42, [%rd29];
	add.f32 	%f43, %f41, %f42;
	mul.wide.u32 	%rd30, %r190, 4;
	add.s64 	%rd31, %rd1, %rd30;
	ld.global.f32 	%f44, [%rd31];
	add.f32 	%f45, %f43, %f44;
	mul.wide.u32 	%rd32, %r189, 4;
	add.s64 	%rd33, %rd1, %rd32;
	ld.global.f32 	%f46, [%rd33];
	add.f32 	%f47, %f45, %f46;
	mul.wide.u32 	%rd34, %r188, 4;
	add.s64 	%rd35, %rd1, %rd34;
	ld.global.f32 	%f48, [%rd35];
	add.f32 	%f82, %f47, %f48;
	add.s32 	%r203, %r203, 16;
	mul.lo.s32 	%r131, %r4, %r3;
	mul.lo.s32 	%r132, %r131, %r78;
	mul.lo.s32 	%r133, %r132, %r184;
	shl.b32 	%r134, %r133, 4;
	add.s32 	%r202, %r202, %r134;
	add.s32 	%r201, %r201, %r134;
	add.s32 	%r200, %r200, %r134;
	add.s32 	%r199, %r199, %r134;
	add.s32 	%r198, %r198, %r134;
	add.s32 	%r197, %r197, %r134;
	add.s32 	%r196, %r196, %r134;
	add.s32 	%r195, %r195, %r134;
	add.s32 	%r194, %r194, %r134;
	add.s32 	%r193, %r193, %r134;
	add.s32 	%r192, %r192, %r134;
	add.s32 	%r191, %r191, %r134;
	add.s32 	%r190, %r190, %r134;
	add.s32 	%r189, %r189, %r134;
	add.s32 	%r188, %r188, %r134;
	add.s32 	%r187, %r187, %r134;
	setp.ne.s32 	%p3, %r203, 0;
	@%p3 bra 	$L__BB0_3;
$L__BB0_4:
	and.b32  	%r60, %r76, 15;
	setp.eq.s32 	%p4, %r60, 0;
	@%p4 bra 	$L__BB0_13;
	ld.param.u32 	%r185, [_Z6red_chPfS_iii_param_3];
	mul.lo.s32 	%r61, %r78, %r185;
	mad.lo.s32 	%r62, %r78, %r5, %r6;
	and.b32  	%r63, %r76, 7;
	setp.lt.u32 	%p5, %r60, 8;
	@%p5 bra 	$L__BB0_7;
	mad.lo.s32 	%r135, %r61, %r205, %r62;
	mad.lo.s32 	%r136, %r135, %r4, %r1;
	mad.lo.s32 	%r137, %r136, %r3, %r2;
	mul.wide.u32 	%rd36, %r137, 4;
	add.s64 	%rd37, %rd1, %rd36;
	ld.global.f32 	%f50, [%rd37];
	add.f32 	%f51, %f82, %f50;
	add.s32 	%r138, %r135, %r61;
	mad.lo.s32 	%r139, %r138, %r4, %r1;
	mad.lo.s32 	%r140, %r139, %r3, %r2;
	mul.wide.u32 	%rd38, %r140, 4;
	add.s64 	%rd39, %rd1, %rd38;
	ld.global.f32 	%f52, [%rd39];
	add.f32 	%f53, %f51, %f52;
	add.s32 	%r141, %r138, %r61;
	mad.lo.s32 	%r142, %r141, %r4, %r1;
	mad.lo.s32 	%r143, %r142, %r3, %r2;
	mul.wide.u32 	%rd40, %r143, 4;
	add.s64 	%rd41, %rd1, %rd40;
	ld.global.f32 	%f54, [%rd41];
	add.f32 	%f55, %f53, %f54;
	add.s32 	%r144, %r141, %r61;
	mad.lo.s32 	%r145, %r144, %r4, %r1;
	mad.lo.s32 	%r146, %r145, %r3, %r2;
	mul.wide.u32 	%rd42, %r146, 4;
	add.s64 	%rd43, %rd1, %rd42;
	ld.global.f32 	%f56, [%rd43];
	add.f32 	%f57, %f55, %f56;
	add.s32 	%r147, %r144, %r61;
	mad.lo.s32 	%r148, %r147, %r4, %r1;
	mad.lo.s32 	%r149, %r148, %r3, %r2;
	mul.wide.u32 	%rd44, %r149, 4;
	add.s64 	%rd45, %rd1, %rd44;
	ld.global.f32 	%f58, [%rd45];
	add.f32 	%f59, %f57, %f58;
	add.s32 	%r150, %r147, %r61;
	mad.lo.s32 	%r151, %r150, %r4, %r1;
	mad.lo.s32 	%r152, %r151, %r3, %r2;
	mul.wide.u32 	%rd46, %r152, 4;
	add.s64 	%rd47, %rd1, %rd46;
	ld.global.f32 	%f60, [%rd47];
	add.f32 	%f61, %f59, %f60;
	add.s32 	%r153, %r150, %r61;
	mad.lo.s32 	%r154, %r153, %r4, %r1;
	mad.lo.s32 	%r155, %r154, %r3, %r2;
	mul.wide.u32 	%rd48, %r155, 4;
	add.s64 	%rd49, %rd1, %rd48;
	ld.global.f32 	%f62, [%rd49];
	add.f32 	%f63, %f61, %f62;
	add.s32 	%r156, %r153, %r61;
	mad.lo.s32 	%r157, %r156, %r4, %r1;
	mad.lo.s32 	%r158, %r157, %r3, %r2;
	mul.wide.u32 	%rd50, %r158, 4;
	add.s64 	%rd51, %rd1, %rd50;
	ld.global.f32 	%f64, [%rd51];
	add.f32 	%f82, %f63, %f64;
	add.s32 	%r205, %r205, 8;
$L__BB0_7:
	setp.eq.s32 	%p6, %r63, 0;
	@%p6 bra 	$L__BB0_13;
	and.b32  	%r66, %r76, 3;
	setp.lt.u32 	%p7, %r63, 4;
	@%p7 bra 	$L__BB0_10;
	mad.lo.s32 	%r159, %r61, %r205, %r62;
	mad.lo.s32 	%r160, %r159, %r4, %r1;
	mad.lo.s32 	%r161, %r160, %r3, %r2;
	mul.wide.u32 	%rd52, %r161, 4;
	add.s64 	%rd53, %rd1, %rd52;
	ld.global.f32 	%f66, [%rd53];
	add.f32 	%f67, %f82, %f66;
	add.s32 	%r162, %r159, %r61;
	mad.lo.s32 	%r163, %r162, %r4, %r1;
	mad.lo.s32 	%r164, %r163, %r3, %r2;
	mul.wide.u32 	%rd54, %r164, 4;
	add.s64 	%rd55, %rd1, %rd54;
	ld.global.f32 	%f68, [%rd55];
	add.f32 	%f69, %f67, %f68;
	add.s32 	%r165, %r162, %r61;
	mad.lo.s32 	%r166, %r165, %r4, %r1;
	mad.lo.s32 	%r167, %r166, %r3, %r2;
	mul.wide.u32 	%rd56, %r167, 4;
	add.s64 	%rd57, %rd1, %rd56;
	ld.global.f32 	%f70, [%rd57];
	add.f32 	%f71, %f69, %f70;
	add.s32 	%r168, %r165, %r61;
	mad.lo.s32 	%r169, %r168, %r4, %r1;
	mad.lo.s32 	%r170, %r169, %r3, %r2;
	mul.wide.u32 	%rd58, %r170, 4;
	add.s64 	%rd59, %rd1, %rd58;
	ld.global.f32 	%f72, [%rd59];
	add.f32 	%f82, %f71, %f72;
	add.s32 	%r205, %r205, 4;
$L__BB0_10:
	setp.eq.s32 	%p8, %r66, 0;
	@%p8 bra 	$L__BB0_13;
	ld.param.u32 	%r186, [_Z6red_chPfS_iii_param_3];
	mad.lo.s32 	%r171, %r205, %r186, %r5;
	mad.lo.s32 	%r172, %r78, %r171, %r6;
	mad.lo.s32 	%r173, %r4, %r172, %r1;
	mad.lo.s32 	%r208, %r3, %r173, %r2;
	mul.lo.s32 	%r174, %r4, %r3;
	mul.lo.s32 	%r175, %r174, %r78;
	mul.lo.s32 	%r70, %r175, %r186;
	neg.s32 	%r207, %r66;
$L__BB0_12:
	.pragma "nounroll";
	mul.wide.u32 	%rd60, %r208, 4;
	add.s64 	%rd61, %rd1, %rd60;
	ld.global.f32 	%f73, [%rd61];
	add.f32 	%f82, %f82, %f73;
	add.s32 	%r208, %r208, %r70;
	add.s32 	%r207, %r207, 1;
	setp.ne.s32 	%p9, %r207, 0;
	@%p9 bra 	$L__BB0_12;
$L__BB0_13:
	ld.param.u64 	%rd65, [_Z6red_chPfS_iii_param_0];
	cvta.to.global.u64 	%rd62, %rd65;
	mov.u32 	%r176, %ctaid.x;
	mov.u32 	%r177, %ntid.x;
	mov.u32 	%r178, %ntid.y;
	mov.u32 	%r179, %ctaid.y;
	mad.lo.s32 	%r180, %r78, %r176, %r179;
	mad.lo.s32 	%r181, %r180, %r178, %r1;
	mad.lo.s32 	%r182, %r181, %r177, %r2;
	mul.wide.u32 	%rd63, %r182, 4;
	add.s64 	%rd64, %rd62, %rd63;
	st.global.f32 	[%rd64], %f82;
	ret;

}
	// .globl	_Z11ew_gpu_mmulPfS_S_iiiiiiii
.visible .entry _Z11ew_gpu_mmulPfS_S_iiiiiiii(
	.param .u64 .ptr .align 1 _Z11ew_gpu_mmulPfS_S_iiiiiiii_param_0,
	.param .u64 .ptr .align 1 _Z11ew_gpu_mmulPfS_S_iiiiiiii_param_1,
	.param .u64 .ptr .align 1 _Z11ew_gpu_mmulPfS_S_iiiiiiii_param_2,
	.param .u32 _Z11ew_gpu_mmulPfS_S_iiiiiiii_param_3,
	.param .u32 _Z11ew_gpu_mmulPfS_S_iiiiiiii_param_4,
	.param .u32 _Z11ew_gpu_mmulPfS_S_iiiiiiii_param_5,
	.param .u32 _Z11ew_gpu_mmulPfS_S_iiiiiiii_param_6,
	.param .u32 _Z11ew_gpu_mmulPfS_S_iiiiiiii_param_7,
	.param .u32 _Z11ew_gpu_mmulPfS_S_iiiiiiii_param_8,
	.param .u32 _Z11ew_gpu_mmulPfS_S_iiiiiiii_param_9,
	.param .u32 _Z11ew_gpu_mmulPfS_S_iiiiiiii_param_10
)
{
	.reg .pred 	%p<17>;
	.reg .b32 	%r<124>;
	.reg .b32 	%f<178>;
	.reg .b64 	%rd<15>;
	// demoted variable
	.shared .align 4 .b8 _ZZ11ew_gpu_mmulPfS_S_iiiiiiiiE3s_w[36];
	// demoted variable
	.shared .align 4 .b8 _ZZ11ew_gpu_mmulPfS_S_iiiiiiiiE3s_i[900];
	ld.param.u64 	%rd2, [_Z11ew_gpu_mmulPfS_S_iiiiiiii_param_0];
	ld.param.u64 	%rd4, [_Z11ew_gpu_mmulPfS_S_iiiiiiii_param_1];
	ld.param.u64 	%rd3, [_Z11ew_gpu_mmulPfS_S_iiiiiiii_param_2];
	ld.param.u32 	%r32, [_Z11ew_gpu_mmulPfS_S_iiiiiiii_param_3];
	ld.param.u32 	%r33, [_Z11ew_gpu_mmulPfS_S_iiiiiiii_param_4];
	ld.param.u32 	%r34, [_Z11ew_gpu_mmulPfS_S_iiiiiiii_param_5];
	ld.param.u32 	%r35, [_Z11ew_gpu_mmulPfS_S_iiiiiiii_param_6];
	ld.param.u32 	%r36, [_Z11ew_gpu_mmulPfS_S_iiiiiiii_param_7];
	ld.param.u32 	%r37, [_Z11ew_gpu_mmulPfS_S_iiiiiiii_param_8];
	ld.param.u32 	%r38, [_Z11ew_gpu_mmulPfS_S_iiiiiiii_param_10];
	cvta.to.global.u64 	%rd1, %rd4;
	mov.u32 	%r1, %tid.y;
	mov.u32 	%r2, %tid.x;
	mad.lo.s32 	%r3, %r32, %r1, %r2;
	setp.gt.s32 	%p1, %r3, 8;
	shl.b32 	%r39, %r3, 2;
	mov.u32 	%r119, _ZZ11ew_gpu_mmulPfS_S_iiiiiiiiE3s_w;
	add.s32 	%r4, %r119, %r39;
	@%p1 bra 	$L__BB1_2;
	cvta.to.global.u64 	%rd5, %rd3;
	mov.u32 	%r41, %ctaid.y;
	mov.u32 	%r42, %ctaid.z;
	mad.lo.s32 	%r43, %r38, %r41, %r42;
	mul.lo.s32 	%r44, %r36, %r36;
	mad.lo.s32 	%r45, %r44, %r43, %r3;
	mul.wide.u32 	%rd6, %r45, 4;
	add.s64 	%rd7, %rd5, %rd6;
	ld.global.f32 	%f13, [%rd7];
	st.shared.f32 	[%r4], %f13;
$L__BB1_2:
	mov.u32 	%r5, %ntid.x;
	mad.lo.s32 	%r6, %r1, %r5, %r2;
	mov.u32 	%r7, %ctaid.x;
	mov.u32 	%r46, %ctaid.z;
	mad.lo.s32 	%r47, %r38, %r7, %r46;
	mul.lo.s32 	%r48, %r35, %r35;
	mad.lo.s32 	%r8, %r48, %r47, %r6;
	mul.wide.u32 	%rd8, %r8, 4;
	add.s64 	%rd9, %rd1, %rd8;
	ld.global.f32 	%f14, [%rd9];
	shl.b32 	%r49, %r6, 2;
	mov.u32 	%r50, _ZZ11ew_gpu_mmulPfS_S_iiiiiiiiE3s_i;
	add.s32 	%r9, %r50, %r49;
	st.shared.f32 	[%r9], %f14;
	setp.gt.u32 	%p2, %r6, 55;
	@%p2 bra 	$L__BB1_4;
	add.s32 	%r51, %r8, 169;
	mul.wide.u32 	%rd10, %r51, 4;
	add.s64 	%rd11, %rd1, %rd10;
	ld.global.f32 	%f15, [%rd11];
	st.shared.f32 	[%r9+676], %f15;
$L__BB1_4:
	bar.sync 	0;
	setp.ge.s32 	%p3, %r1, %r33;
	setp.ge.s32 	%p4, %r2, %r32;
	or.pred  	%p5, %p4, %p3;
	@%p5 bra 	$L__BB1_21;
	setp.lt.s32 	%p6, %r36, 1;
	mov.f32 	%f177, 0f00000000;
	@%p6 bra 	$L__BB1_17;
	mul.lo.s32 	%r10, %r34, %r1;
	mul.lo.s32 	%r11, %r34, %r2;
	and.b32  	%r12, %r36, 7;
	setp.lt.u32 	%p7, %r36, 8;
	mov.f32 	%f177, 0f00000000;
	mov.b32 	%r122, 0;
	@%p7 bra 	$L__BB1_9;
	and.b32  	%r122, %r36, 2147483640;
	neg.s32 	%r120, %r122;
	shl.b32 	%r15, %r36, 5;
	mad.lo.s32 	%r54, %r1, %r35, %r2;
	mul.lo.s32 	%r55, %r34, %r54;
	shl.b32 	%r56, %r55, 2;
	add.s32 	%r118, %r50, %r56;
	shl.b32 	%r17, %r35, 5;
	shl.b32 	%r18, %r35, 2;
	shl.b32 	%r19, %r36, 2;
	mov.f32 	%f177, 0f00000000;
$L__BB1_8:
	.pragma "nounroll";
	ld.shared.f32 	%f20, [%r118];
	ld.shared.f32 	%f21, [%r118+4];
	ld.shared.f32 	%f22, [%r118+8];
	ld.shared.f32 	%f23, [%r119];
	ld.shared.f32 	%f24, [%r119+4];
	ld.shared.f32 	%f25, [%r119+8];
	mul.f32 	%f26, %f21, %f24;
	fma.rn.f32 	%f27, %f20, %f23, %f26;
	fma.rn.f32 	%f28, %f22, %f25, %f27;
	add.f32 	%f29, %f177, %f28;
	bar.sync 	0;
	add.s32 	%r58, %r118, %r18;
	ld.shared.f32 	%f30, [%r58];
	ld.shared.f32 	%f31, [%r58+4];
	ld.shared.f32 	%f32, [%r58+8];
	add.s32 	%r59, %r119, %r19;
	ld.shared.f32 	%f33, [%r59];
	ld.shared.f32 	%f34, [%r59+4];
	ld.shared.f32 	%f35, [%r59+8];
	mul.f32 	%f36, %f31, %f34;
	fma.rn.f32 	%f37, %f30, %f33, %f36;
	fma.rn.f32 	%f38, %f32, %f35, %f37;
	add.f32 	%f39, %f29, %f38;
	bar.sync 	0;
	add.s32 	%r60, %r58, %r18;
	ld.shared.f32 	%f40, [%r60];
	ld.shared.f32 	%f41, [%r60+4];
	ld.shared.f32 	%f42, [%r60+8];
	add.s32 	%r61, %r59, %r19;
	ld.shared.f32 	%f43, [%r61];
	ld.shared.f32 	%f44, [%r61+4];
	ld.shared.f32 	%f45, [%r61+8];
	mul.f32 	%f46, %f41, %f44;
	fma.rn.f32 	%f47, %f40, %f43, %f46;
	fma.rn.f32 	%f48, %f42, %f45, %f47;
	add.f32 	%f49, %f39, %f48;
	bar.sync 	0;
	add.s32 	%r62, %r60, %r18;
	ld.shared.f32 	%f50, [%r62];
	ld.shared.f32 	%f51, [%r62+4];
	ld.shared.f32 	%f52, [%r62+8];
	add.s32 	%r63, %r61, %r19;
	ld.shared.f32 	%f53, [%r63];
	ld.shared.f32 	%f54, [%r63+4];
	ld.shared.f32 	%f55, [%r63+8];
	mul.f32 	%f56, %f51, %f54;
	fma.rn.f32 	%f57, %f50, %f53, %f56;
	fma.rn.f32 	%f58, %f52, %f55, %f57;
	add.f32 	%f59, %f49, %f58;
	bar.sync 	0;
	add.s32 	%r64, %r62, %r18;
	ld.shared.f32 	%f60, [%r64];
	ld.shared.f32 	%f61, [%r64+4];
	ld.shared.f32 	%f62, [%r64+8];
	add.s32 	%r65, %r63, %r19;
	ld.shared.f32 	%f63, [%r65];
	ld.shared.f32 	%f64, [%r65+4];
	ld.shared.f32 	%f65, [%r65+8];
	mul.f32 	%f66, %f61, %f64;
	fma.rn.f32 	%f67, %f60, %f63, %f66;
	fma.rn.f32 	%f68, %f62, %f65, %f67;
	add.f32 	%f69, %f59, %f68;
	bar.sync 	0;
	add.s32 	%r66, %r64, %r18;
	ld.shared.f32 	%f70, [%r66];
	ld.shared.f32 	%f71, [%r66+4];
	ld.shared.f32 	%f72, [%r66+8];
	add.s32 	%r67, %r65, %r19;
	ld.shared.f32 	%f73, [%r67];
	ld.shared.f32 	%f74, [%r67+4];
	ld.shared.f32 	%f75, [%r67+8];
	mul.f32 	%f76, %f71, %f74;
	fma.rn.f32 	%f77, %f70, %f73, %f76;
	fma.rn.f32 	%f78, %f72, %f75, %f77;
	add.f32 	%f79, %f69, %f78;
	bar.sync 	0;
	add.s32 	%r68, %r66, %r18;
	ld.shared.f32 	%f80, [%r68];
	ld.shared.f32 	%f81, [%r68+4];
	ld.shared.f32 	%f82, [%r68+8];
	add.s32 	%r69, %r67, %r19;
	ld.shared.f32 	%f83, [%r69];
	ld.shared.f32 	%f84, [%r69+4];
	ld.shared.f32 	%f85, [%r69+8];
	mul.f32 	%f86, %f81, %f84;
	fma.rn.f32 	%f87, %f80, %f83, %f86;
	fma.rn.f32 	%f88, %f82, %f85, %f87;
	add.f32 	%f89, %f79, %f88;
	bar.sync 	0;
	add.s32 	%r70, %r68, %r18;
	ld.shared.f32 	%f90, [%r70];
	ld.shared.f32 	%f91, [%r70+4];
	ld.shared.f32 	%f92, [%r70+8];
	add.s32 	%r71, %r69, %r19;
	ld.shared.f32 	%f93, [%r71];
	ld.shared.f32 	%f94, [%r71+4];
	ld.shared.f32 	%f95, [%r71+8];
	mul.f32 	%f96, %f91, %f94;
	fma.rn.f32 	%f97, %f90, %f93, %f96;
	fma.rn.f32 	%f98, %f92, %f95, %f97;
	add.f32 	%f177, %f89, %f98;
	bar.sync 	0;
	add.s32 	%r120, %r120, 8;
	add.s32 	%r119, %r119, %r15;
	add.s32 	%r118, %r118, %r17;
	setp.ne.s32 	%p8, %r120, 0;
	@%p8 bra 	$L__BB1_8;
$L__BB1_9:
	setp.eq.s32 	%p9, %r12, 0;
	@%p9 bra 	$L__BB1_17;
	and.b32  	%r27, %r36, 3;
	setp.lt.u32 	%p10, %r12, 4;
	@%p10 bra 	$L__BB1_12;
	add.s32 	%r72, %r122, %r10;
	mad.lo.s32 	%r73, %r72, %r35, %r11;
	shl.b32 	%r74, %r73, 2;
	add.s32 	%r76, %r50, %r74;
	ld.shared.f32 	%f100, [%r76];
	ld.shared.f32 	%f101, [%r76+4];
	ld.shared.f32 	%f102, [%r76+8];
	mul.lo.s32 	%r77, %r122, %r36;
	shl.b32 	%r78, %r77, 2;
	mov.u32 	%r79, _ZZ11ew_gpu_mmulPfS_S_iiiiiiiiE3s_w;
	add.s32 	%r80, %r79, %r78;
	ld.shared.f32 	%f103, [%r80];
	ld.shared.f32 	%f104, [%r80+4];
	ld.shared.f32 	%f105, [%r80+8];
	mul.f32 	%f106, %f101, %f104;
	fma.rn.f32 	%f107, %f100, %f103, %f106;
	fma.rn.f32 	%f108, %f102, %f105, %f107;
	add.f32 	%f109, %f177, %f108;
	bar.sync 	0;
	shl.b32 	%r81, %r35, 2;
	add.s32 	%r82, %r76, %r81;
	ld.shared.f32 	%f110, [%r82];
	ld.shared.f32 	%f111, [%r82+4];
	ld.shared.f32 	%f112, [%r82+8];
	shl.b32 	%r83, %r36, 2;
	add.s32 	%r84, %r80, %r83;
	ld.shared.f32 	%f113, [%r84];
	ld.shared.f32 	%f114, [%r84+4];
	ld.shared.f32 	%f115, [%r84+8];
	mul.f32 	%f116, %f111, %f114;
	fma.rn.f32 	%f117, %f110, %f113, %f116;
	fma.rn.f32 	%f118, %f112, %f115, %f117;
	add.f32 	%f119, %f109, %f118;
	bar.sync 	0;
	add.s32 	%r85, %r82, %r81;
	ld.shared.f32 	%f120, [%r85];
	ld.shared.f32 	%f121, [%r85+4];
	ld.shared.f32 	%f122, [%r85+8];
	add.s32 	%r86, %r84, %r83;
	ld.shared.f32 	%f123, [%r86];
	ld.shared.f32 	%f124, [%r86+4];
	ld.shared.f32 	%f125, [%r86+8];
	mul.f32 	%f126, %f121, %f124;
	fma.rn.f32 	%f127, %f120, %f123, %f126;
	fma.rn.f32 	%f128, %f122, %f125, %f127;
	add.f32 	%f129, %f119, %f128;
	bar.sync 	0;
	add.s32 	%r87, %r85, %r81;
	ld.shared.f32 	%f130, [%r87];
	ld.shared.f32 	%f131, [%r87+4];
	ld.shared.f32 	%f132, [%r87+8];
	add.s32 	%r88, %r86, %r83;
	ld.shared.f32 	%f133, [%r88];
	ld.shared.f32 	%f134, [%r88+4];
	ld.shared.f32 	%f135, [%r88+8];
	mul.f32 	%f136, %f131, %f134;
	fma.rn.f32 	%f137, %f130, %f133, %f136;
	fma.rn.f32 	%f138, %f132, %f135, %f137;
	add.f32 	%f177, %f129, %f138;
	bar.sync 	0;
	add.s32 	%r122, %r122, 4;
$L__BB1_12:
	setp.eq.s32 	%p11, %r27, 0;
	@%p11 bra 	$L__BB1_17;
	setp.eq.s32 	%p12, %r27, 1;
	@%p12 bra 	$L__BB1_15;
	add.s32 	%r89, %r122, %r10;
	mad.lo.s32 	%r90, %r89, %r35, %r11;
	shl.b32 	%r91, %r90, 2;
	add.s32 	%r93, %r50, %r91;
	ld.shared.f32 	%f140, [%r93];
	ld.shared.f32 	%f141, [%r93+4];
	ld.shared.f32 	%f142, [%r93+8];
	mul.lo.s32 	%r94, %r122, %r36;
	shl.b32 	%r95, %r94, 2;
	mov.u32 	%r96, _ZZ11ew_gpu_mmulPfS_S_iiiiiiiiE3s_w;
	add.s32 	%r97, %r96, %r95;
	ld.shared.f32 	%f143, [%r97];
	ld.shared.f32 	%f144, [%r97+4];
	ld.shared.f32 	%f145, [%r97+8];
	mul.f32 	%f146, %f141, %f144;
	fma.rn.f32 	%f147, %f140, %f143, %f146;
	fma.rn.f32 	%f148, %f142, %f145, %f147;
	add.f32 	%f149, %f177, %f148;
	bar.sync 	0;
	shl.b32 	%r98, %r35, 2;
	add.s32 	%r99, %r93, %r98;
	ld.shared.f32 	%f150, [%r99];
	ld.shared.f32 	%f151, [%r99+4];
	ld.shared.f32 	%f152, [%r99+8];
	shl.b32 	%r100, %r36, 2;
	add.s32 	%r101, %r97, %r100;
	ld.shared.f32 	%f153, [%r101];
	ld.shared.f32 	%f154, [%r101+4];
	ld.shared.f32 	%f155, [%r101+8];
	mul.f32 	%f156, %f151, %f154;
	fma.rn.f32 	%f157, %f150, %f153, %f156;
	fma.rn.f32 	%f158, %f152, %f155, %f157;
	add.f32 	%f177, %f149, %f158;
	bar.sync 	0;
	add.s32 	%r122, %r122, 2;
$L__BB1_15:
	and.b32  	%r102, %r36, 1;
	setp.eq.b32 	%p13, %r102, 1;
	not.pred 	%p14, %p13;
	@%p14 bra 	$L__BB1_17;
	add.s32 	%r103, %r122, %r10;
	mad.lo.s32 	%r104, %r103, %r35, %r11;
	shl.b32 	%r105, %r104, 2;
	add.s32 	%r107, %r50, %r105;
	ld.shared.f32 	%f159, [%r107];
	ld.shared.f32 	%f160, [%r107+4];
	ld.shared.f32 	%f161, [%r107+8];
	mul.lo.s32 	%r108, %r122, %r36;
	shl.b32 	%r109, %r108, 2;
	mov.u32 	%r110, _ZZ11ew_gpu_mmulPfS_S_iiiiiiiiE3s_w;
	add.s32 	%r111, %r110, %r109;
	ld.shared.f32 	%f162, [%r111];
	ld.shared.f32 	%f163, [%r111+4];
	ld.shared.f32 	%f164, [%r111+8];
	mul.f32 	%f165, %f160, %f163;
	fma.rn.f32 	%f166, %f159, %f162, %f165;
	fma.rn.f32 	%f167, %f161, %f164, %f166;
	add.f32 	%f177, %f177, %f167;
	bar.sync 	0;
$L__BB1_17:
	setp.ltu.f32 	%p15, %f177, 0f00000000;
	@%p15 bra 	$L__BB1_19;
	mov.u32 	%r112, %ntid.y;
	mov.u32 	%r113, %ctaid.y;
	mad.lo.s32 	%r114, %r37, %r7, %r113;
	mul.lo.s32 	%r115, %r112, %r5;
	mad.lo.s32 	%r116, %r115, %r114, %r6;
	cvta.to.global.u64 	%rd12, %rd2;
	mul.wide.u32 	%rd13, %r116, 4;
	add.s64 	%rd14, %rd12, %rd13;
	ld.global.f32 	%f168, [%rd14];
	add.f32 	%f169, %f177, %f168;
	st.global.f32 	[%rd14], %f169;
$L__BB1_19:
	setp.gt.s32 	%p16, %r3, 8;
	@%p16 bra 	$L__BB1_21;
	mov.b32 	%r117, 0;
	st.shared.u32 	[%r4], %r117;
	bar.sync 	0;
$L__BB1_21:
	ret;

}


// ===== COMPILED SASS (sm_100) =====

	.target	sm_100

	.elftype	@"ET_EXEC"


//--------------------- .note.nv.tkinfo           --------------------------
	.section	.note.nv.tkinfo,"",@"SHT_NOTE"
	.sectionflags	@"SHF_NOTE_NV_TKINFO"
	.tkinfo
        /*0018*/ 	.word	0x00000002
        /*0030*/ 	.string	""
        /*0030*/ 	.string	"ptxas"
        /*0030*/ 	.string	"Cuda compilation tools, release 13.0, V13.0.88"
        /*0030*/ 	.string	"Build cuda_13.0.r13.0/compiler.36424714_0"
        /*0030*/ 	.string	"-arch sm_100 -m 64 "



//--------------------- .note.nv.cuinfo           --------------------------
	.section	.note.nv.cuinfo,"",@"SHT_NOTE"
	.sectionflags	@"SHF_NOTE_NV_CUINFO"
        /*0018*/ 	.short	0x0002
        /*001a*/ 	.short	0x0064
        /*001c*/ 	.short	0x0082
	.zero		2


//--------------------- .nv.info                  --------------------------
	.section	.nv.info,"",@"SHT_CUDA_INFO"
	.align	4


	//----- nvinfo : EIATTR_REGCOUNT
	.align		4
        /*0000*/ 	.byte	0x04, 0x2f
        /*0002*/ 	.short	(.L_1 - .L_0)
	.align		4
.L_0:
        /*0004*/ 	.word	index@(_Z6red_chPfS_iii)
        /*0008*/ 	.word	0x00000020


	//----- nvinfo : EIATTR_FRAME_SIZE
	.align		4
.L_1:
        /*000c*/ 	.byte	0x04, 0x11
        /*000e*/ 	.short	(.L_3 - .L_2)
	.align		4
.L_2:
        /*0010*/ 	.word	index@(_Z6red_chPfS_iii)
        /*0014*/ 	.word	0x00000000


	//----- nvinfo : EIATTR_REGCOUNT
	.align		4
.L_3:
        /*0018*/ 	.byte	0x04, 0x2f
        /*001a*/ 	.short	(.L_5 - .L_4)
	.align		4
.L_4:
        /*001c*/ 	.word	index@(_Z11ew_gpu_mmulPfS_S_iiiiiiii)
        /*0020*/ 	.word	0x0000001f


	//----- nvinfo : EIATTR_FRAME_SIZE
	.align		4
.L_5:
        /*0024*/ 	.byte	0x04, 0x11
        /*0026*/ 	.short	(.L_7 - .L_6)
	.align		4
.L_6:
        /*0028*/ 	.word	index@(_Z11ew_gpu_mmulPfS_S_iiiiiiii)
        /*002c*/ 	.word	0x00000000


	//----- nvinfo : EIATTR_MIN_STACK_SIZE
	.align		4
.L_7:
        /*0030*/ 	.byte	0x04, 0x12
        /*0032*/ 	.short	(.L_9 - .L_8)
	.align		4
.L_8:
        /*0034*/ 	.word	index@(_Z11ew_gpu_mmulPfS_S_iiiiiiii)
        /*0038*/ 	.word	0x00000000


	//----- nvinfo : EIATTR_MIN_STACK_SIZE
	.align		4
.L_9:
        /*003c*/ 	.byte	0x04, 0x12
        /*003e*/ 	.short	(.L_11 - .L_10)
	.align		4
.L_10:
        /*0040*/ 	.word	index@(_Z6red_chPfS_iii)
        /*0044*/ 	.word	0x00000000
.L_11:


//--------------------- .nv.compat                --------------------------
	.section	.nv.compat,"",@"SHT_CUDA_COMPAT_INFO"
	.align	4
        /*0000*/ 	.byte	0x02, 0x09, 0x00, 0x00, 0x02, 0x02, 0x01, 0x00, 0x02, 0x05, 0x05, 0x00, 0x03, 0x07, 0x01, 0x01
        /*0010*/ 	.byte	0x02, 0x03, 0x00, 0x00, 0x02, 0x06, 0x01, 0x00, 0x04, 0x0b, 0x08, 0x00, 0x09, 0x00, 0x00, 0x00
        /*0020*/ 	.byte	0x00, 0x00, 0x00, 0x00


//--------------------- .nv.info._Z11ew_gpu_mmulPfS_S_iiiiiiii --------------------------
	.section	.nv.info._Z11ew_gpu_mmulPfS_S_iiiiiiii,"",@"SHT_CUDA_INFO"
	.sectionflags	@""
	.align	4


	//----- nvinfo : EIATTR_CUDA_API_VERSION
	.align		4
        /*0000*/ 	.byte	0x04, 0x37
        /*0002*/ 	.short	(.L_13 - .L_12)
.L_12:
        /*0004*/ 	.word	0x00000082


	//----- nvinfo : EIATTR_KPARAM_INFO
	.align		4
.L_13:
        /*0008*/ 	.byte	0x04, 0x17
        /*000a*/ 	.short	(.L_15 - .L_14)
.L_14:
        /*000c*/ 	.word	0x00000000
        /*0010*/ 	.short	0x000a
        /*0012*/ 	.short	0x0034
        /*0014*/ 	.byte	0x00, 0xf0, 0x11, 0x00


	//----- nvinfo : EIATTR_KPARAM_INFO
	.align		4
.L_15:
        /*0018*/ 	.byte	0x04, 0x17
        /*001a*/ 	.short	(.L_17 - .L_16)
.L_16:
        /*001c*/ 	.word	0x00000000
        /*0020*/ 	.short	0x0009
        /*0022*/ 	.short	0x0030
        /*0024*/ 	.byte	0x00, 0xf0, 0x11, 0x00


	//----- nvinfo : EIATTR_KPARAM_INFO
	.align		4
.L_17:
        /*0028*/ 	.byte	0x04, 0x17
        /*002a*/ 	.short	(.L_19 - .L_18)
.L_18:
        /*002c*/ 	.word	0x00000000
        /*0030*/ 	.short	0x0008
        /*0032*/ 	.short	0x002c
        /*0034*/ 	.byte	0x00, 0xf0, 0x11, 0x00


	//----- nvinfo : EIATTR_KPARAM_INFO
	.align		4
.L_19:
        /*0038*/ 	.byte	0x04, 0x17
        /*003a*/ 	.short	(.L_21 - .L_20)
.L_20:
        /*003c*/ 	.word	0x00000000
        /*0040*/ 	.short	0x0007
        /*0042*/ 	.short	0x0028
        /*0044*/ 	.byte	0x00, 0xf0, 0x11, 0x00


	//----- nvinfo : EIATTR_KPARAM_INFO
	.align		4
.L_21:
        /*0048*/ 	.byte	0x04, 0x17
        /*004a*/ 	.short	(.L_23 - .L_22)
.L_22:
        /*004c*/ 	.word	0x00000000
        /*0050*/ 	.short	0x0006
        /*0052*/ 	.short	0x0024
        /*0054*/ 	.byte	0x00, 0xf0, 0x11, 0x00


	//----- nvinfo : EIATTR_KPARAM_INFO
	.align		4
.L_23:
        /*0058*/ 	.byte	0x04, 0x17
        /*005a*/ 	.short	(.L_25 - .L_24)
.L_24:
        /*005c*/ 	.word	0x00000000
        /*0060*/ 	.short	0x0005
        /*0062*/ 	.short	0x0020
        /*0064*/ 	.byte	0x00, 0xf0, 0x11, 0x00


	//----- nvinfo : EIATTR_KPARAM_INFO
	.align		4
.L_25:
        /*0068*/ 	.byte	0x04, 0x17
        /*006a*/ 	.short	(.L_27 - .L_26)
.L_26:
        /*006c*/ 	.word	0x00000000
        /*0070*/ 	.short	0x0004
        /*0072*/ 	.short	0x001c
        /*0074*/ 	.byte	0x00, 0xf0, 0x11, 0x00


	//----- nvinfo : EIATTR_KPARAM_INFO
	.align		4
.L_27:
        /*0078*/ 	.byte	0x04, 0x17
        /*007a*/ 	.short	(.L_29 - .L_28)
.L_28:
        /*007c*/ 	.word	0x00000000
        /*0080*/ 	.short	0x0003
        /*0082*/ 	.short	0x0018
        /*0084*/ 	.byte	0x00, 0xf0, 0x11, 0x00


	//----- nvinfo : EIATTR_KPARAM_INFO
	.align		4
.L_29:
        /*0088*/ 	.byte	0x04, 0x17
        /*008a*/ 	.short	(.L_31 - .L_30)
.L_30:
        /*008c*/ 	.word	0x00000000
        /*0090*/ 	.short	0x0002
        /*0092*/ 	.short	0x0010
        /*0094*/ 	.byte	0x00, 0xf5, 0x21, 0x00


	//----- nvinfo : EIATTR_KPARAM_INFO
	.align		4
.L_31:
        /*0098*/ 	.byte	0x04, 0x17
        /*009a*/ 	.short	(.L_33 - .L_32)
.L_32:
        /*009c*/ 	.word	0x00000000
        /*00a0*/ 	.short	0x0001
        /*00a2*/ 	.short	0x0008
        /*00a4*/ 	.byte	0x00, 0xf5, 0x21, 0x00


	//----- nvinfo : EIATTR_KPARAM_INFO
	.align		4
.L_33:
        /*00a8*/ 	.byte	0x04, 0x17
        /*00aa*/ 	.short	(.L_35 - .L_34)
.L_34:
        /*00ac*/ 	.word	0x00000000
        /*00b0*/ 	.short	0x0000
        /*00b2*/ 	.short	0x0000
        /*00b4*/ 	.byte	0x00, 0xf5, 0x21, 0x00


	//----- nvinfo : EIATTR_SPARSE_MMA_MASK
	.align		4
.L_35:
        /*00b8*/ 	.byte	0x03, 0x50
        /*00ba*/ 	.short	0x0000


	//----- nvinfo : EIATTR_MAXREG_COUNT
	.align		4
        /*00bc*/ 	.byte	0x03, 0x1b
        /*00be*/ 	.short	0x00ff


	//----- nvinfo : EIATTR_NUM_BARRIERS
	.align		4
        /*00c0*/ 	.byte	0x02, 0x4c
        /*00c2*/ 	.byte	0x01
	.zero		1


	//----- nvinfo : EIATTR_MERCURY_ISA_VERSION
	.align		4
        /*00c4*/ 	.byte	0x03, 0x5f
        /*00c6*/ 	.short	0x0101


	//----- nvinfo : EIATTR_UNUSED_LOAD_BYTE_OFFSET
	.align		4
        /*00c8*/ 	.byte	0x04, 0x44
        /*00ca*/ 	.short	(.L_37 - .L_36)


	//   ....[0]....
.L_36:
        /*00cc*/ 	.word	0x00000400
        /*00d0*/ 	.word	0x00000fff


	//----- nvinfo : EIATTR_VRC_CTA_INIT_COUNT
	.align		4
.L_37:
        /*00d4*/ 	.byte	0x02, 0x4a
	.zero		1
	.zero		1


	//----- nvinfo : EIATTR_EXIT_INSTR_OFFSETS
	.align		4
        /*00d8*/ 	.byte	0x04, 0x1c
        /*00da*/ 	.short	(.L_39 - .L_38)


	//   ....[0]....
.L_38:
        /*00dc*/ 	.word	0x000002e0


	//   ....[1]....
        /*00e0*/ 	.word	0x00001270


	//   ....[2]....
        /*00e4*/ 	.word	0x000012a0


	//----- nvinfo : EIATTR_CRS_STACK_SIZE
	.align		4
.L_39:
        /*00e8*/ 	.byte	0x04, 0x1e
        /*00ea*/ 	.short	(.L_41 - .L_40)
.L_40:
        /*00ec*/ 	.word	0x00000000


	//----- nvinfo : EIATTR_CBANK_PARAM_SIZE
	.align		4
.L_41:
        /*00f0*/ 	.byte	0x03, 0x19
        /*00f2*/ 	.short	0x0038


	//----- nvinfo : EIATTR_PARAM_CBANK
	.align		4
        /*00f4*/ 	.byte	0x04, 0x0a
        /*00f6*/ 	.short	(.L_43 - .L_42)
	.align		4
.L_42:
        /*00f8*/ 	.word	index@(.nv.constant0._Z11ew_gpu_mmulPfS_S_iiiiiiii)
        /*00fc*/ 	.short	0x0380
        /*00fe*/ 	.short	0x0038


	//----- nvinfo : EIATTR_SW_WAR
	.align		4
.L_43:
        /*0100*/ 	.byte	0x04, 0x36
        /*0102*/ 	.short	(.L_45 - .L_44)
.L_44:
        /*0104*/ 	.word	0x00000008
.L_45:


//--------------------- .nv.info._Z6red_chPfS_iii --------------------------
	.section	.nv.info._Z6red_chPfS_iii,"",@"SHT_CUDA_INFO"
	.sectionflags	@""
	.align	4


	//----- nvinfo : EIATTR_CUDA_API_VERSION
	.align		4
        /*0000*/ 	.byte	0x04, 0x37
        /*0002*/ 	.short	(.L_47 - .L_46)
.L_46:
        /*0004*/ 	.word	0x00000082


	//----- nvinfo : EIATTR_KPARAM_INFO
	.align		4
.L_47:
        /*0008*/ 	.byte	0x04, 0x17
        /*000a*/ 	.short	(.L_49 - .L_48)
.L_48:
        /*000c*/ 	.word	0x00000000
        /*0010*/ 	.short	0x0004
        /*0012*/ 	.short	0x0018
        /*0014*/ 	.byte	0x00, 0xf0, 0x11, 0x00


	//----- nvinfo : EIATTR_KPARAM_INFO
	.align		4
.L_49:
        /*0018*/ 	.byte	0x04, 0x17
        /*001a*/ 	.short	(.L_51 - .L_50)
.L_50:
        /*001c*/ 	.word	0x00000000
        /*0020*/ 	.short	0x0003
        /*0022*/ 	.short	0x0014
        /*0024*/ 	.byte	0x00, 0xf0, 0x11, 0x00


	//----- nvinfo : EIATTR_KPARAM_INFO
	.align		4
.L_51:
        /*0028*/ 	.byte	0x04, 0x17
        /*002a*/ 	.short	(.L_53 - .L_52)
.L_52:
        /*002c*/ 	.word	0x00000000
        /*0030*/ 	.short	0x0002
        /*0032*/ 	.short	0x0010
        /*0034*/ 	.byte	0x00, 0xf0, 0x11, 0x00


	//----- nvinfo : EIATTR_KPARAM_INFO
	.align		4
.L_53:
        /*0038*/ 	.byte	0x04, 0x17
        /*003a*/ 	.short	(.L_55 - .L_54)
.L_54:
        /*003c*/ 	.word	0x00000000
        /*0040*/ 	.short	0x0001
        /*0042*/ 	.short	0x0008
        /*0044*/ 	.byte	0x00, 0xf5, 0x21, 0x00


	//----- nvinfo : EIATTR_KPARAM_INFO
	.align		4
.L_55:
        /*0048*/ 	.byte	0x04, 0x17
        /*004a*/ 	.short	(.L_57 - .L_56)
.L_56:
        /*004c*/ 	.word	0x00000000
        /*0050*/ 	.short	0x0000
        /*0052*/ 	.short	0x0000
        /*0054*/ 	.byte	0x00, 0xf5, 0x21, 0x00


	//----- nvinfo : EIATTR_SPARSE_MMA_MASK
	.align		4
.L_57:
        /*0058*/ 	.byte	0x03, 0x50
        /*005a*/ 	.short	0x0000


	//----- nvinfo : EIATTR_MAXREG_COUNT
	.align		4
        /*005c*/ 	.byte	0x03, 0x1b
        /*005e*/ 	.short	0x00ff


	//----- nvinfo : EIATTR_MERCURY_ISA_VERSION
	.align		4
        /*0060*/ 	.byte	0x03, 0x5f
        /*0062*/ 	.short	0x0101


	//----- nvinfo : EIATTR_VRC_CTA_INIT_COUNT
	.align		4
        /*0064*/ 	.byte	0x02, 0x4a
	.zero		1
	.zero		1


	//----- nvinfo : EIATTR_EXIT_INSTR_OFFSETS
	.align		4
        /*0068*/ 	.byte	0x04, 0x1c
        /*006a*/ 	.short	(.L_59 - .L_58)


	//   ....[0]....
.L_58:
        /*006c*/ 	.word	0x00001130


	//----- nvinfo : EIATTR_CBANK_PARAM_SIZE
	.align		4
.L_59:
        /*0070*/ 	.byte	0x03, 0x19
        /*0072*/ 	.short	0x001c


	//----- nvinfo : EIATTR_PARAM_CBANK
	.align		4
        /*0074*/ 	.byte	0x04, 0x0a
        /*0076*/ 	.short	(.L_61 - .L_60)
	.align		4
.L_60:
        /*0078*/ 	.word	index@(.nv.constant0._Z6red_chPfS_iii)
        /*007c*/ 	.short	0x0380
        /*007e*/ 	.short	0x001c


	//----- nvinfo : EIATTR_SW_WAR
	.align		4
.L_61:
        /*0080*/ 	.byte	0x04, 0x36
        /*0082*/ 	.short	(.L_63 - .L_62)
.L_62:
        /*0084*/ 	.word	0x00000008
.L_63:


//--------------------- .nv.callgraph             --------------------------
	.section	.nv.callgraph,"",@"SHT_CUDA_CALLGRAPH"
	.align	4
	.sectionentsize	8
	.align		4
        /*0000*/ 	.word	0x00000000
	.align		4
        /*0004*/ 	.word	0xffffffff
	.align		4
        /*0008*/ 	.word	0x00000000
	.align		4
        /*000c*/ 	.word	0xfffffffe
	.align		4
        /*0010*/ 	.word	0x00000000
	.align		4
        /*0014*/ 	.word	0xfffffffd
	.align		4
        /*0018*/ 	.word	0x00000000
	.align		4
        /*001c*/ 	.word	0xfffffffc


//--------------------- .text._Z11ew_gpu_mmulPfS_S_iiiiiiii --------------------------
	.section	.text._Z11ew_gpu_mmulPfS_S_iiiiiiii,"ax",@progbits
	.align	128
        .global         _Z11ew_gpu_mmulPfS_S_iiiiiiii
        .type           _Z11ew_gpu_mmulPfS_S_iiiiiiii,@function
        .size           _Z11ew_gpu_mmulPfS_S_iiiiiiii,(.L_x_15 - _Z11ew_gpu_mmulPfS_S_iiiiiiii)
        .other          _Z11ew_gpu_mmulPfS_S_iiiiiiii,@"STO_CUDA_ENTRY STV_DEFAULT"
_Z11ew_gpu_mmulPfS_S_iiiiiiii:
.text._Z11ew_gpu_mmulPfS_S_iiiiiiii:
[----:B------:R-:W-:Y:S01]  /*0000*/  LDC R1, c[0x0][0x37c] ;  /* 0x0000df00ff017b82 */ /* 0x000fe20000000800 */
[----:B------:R-:W0:Y:S01]  /*0010*/  S2R R0, SR_TID.Y ;  /* 0x0000000000007919 */ /* 0x000e220000002200 */
[----:B------:R-:W0:Y:S06]  /*0020*/  LDCU UR8, c[0x0][0x398] ;  /* 0x00007300ff0877ac */ /* 0x000e2c0008000800 */
[----:B------:R-:W1:Y:S01]  /*0030*/  S2UR UR4, SR_CTAID.Z ;  /* 0x00000000000479c3 */ /* 0x000e620000002700 */
[----:B------:R-:W0:Y:S01]  /*0040*/  S2R R9, SR_TID.X ;  /* 0x0000000000097919 */ /* 0x000e220000002100 */
[----:B------:R-:W2:Y:S01]  /*0050*/  LDCU UR16, c[0x0][0x360] ;  /* 0x00006c00ff1077ac */ /* 0x000ea20008000800 */
[----:B------:R-:W1:Y:S01]  /*0060*/  S2R R2, SR_CTAID.X ;  /* 0x0000000000027919 */ /* 0x000e620000002500 */
[----:B------:R-:W3:Y:S04]  /*0070*/  LDCU.64 UR14, c[0x0][0x358] ;  /* 0x00006b00ff0e77ac */ /* 0x000ee80008000a00 */
[----:B------:R-:W1:Y:S01]  /*0080*/  LDC R14, c[0x0][0x3b4] ;  /* 0x0000ed00ff0e7b82 */ /* 0x000e620000000800 */
[----:B------:R-:W4:Y:S07]  /*0090*/  LDCU UR9, c[0x0][0x39c] ;  /* 0x00007380ff0977ac */ /* 0x000f2e0008000800 */
[----:B------:R-:W5:Y:S08]  /*00a0*/  LDC R3, c[0x0][0x3a4] ;  /* 0x0000e900ff037b82 */ /* 0x000f700000000800 */
[----:B------:R-:W3:Y:S01]  /*00b0*/  LDC.64 R4, c[0x0][0x388] ;  /* 0x0000e200ff047b82 */ /* 0x000ee20000000a00 */
[----:B0-----:R-:W-:-:S02]  /*00c0*/  IMAD R10, R0, UR8, R9 ;  /* 0x00000008000a7c24 */ /* 0x001fc4000f8e0209 */
[----:B--2---:R-:W-:Y:S02]  /*00d0*/  IMAD R8, R0, UR16, R9 ;  /* 0x0000001000087c24 */ /* 0x004fe4000f8e0209 */
[----:B-1----:R-:W-:Y:S01]  /*00e0*/  IMAD R13, R2, R14, UR4 ;  /* 0x00000004020d7e24 */ /* 0x002fe2000f8e020e */
[----:B------:R-:W-:Y:S01]  /*00f0*/  ISETP.GT.AND P1, PT, R10, 0x8, PT ;  /* 0x000000080a00780c */ /* 0x000fe20003f24270 */
[----:B-----5:R-:W-:Y:S01]  /*0100*/  IMAD R12, R3, R3, RZ ;  /* 0x00000003030c7224 */ /* 0x020fe200078e02ff */
[----:B------:R-:W-:-:S03]  /*0110*/  ISETP.GT.U32.AND P2, PT, R8, 0x37, PT ;  /* 0x000000370800780c */ /* 0x000fc60003f44070 */
[----:B------:R-:W-:-:S08]  /*0120*/  IMAD R13, R13, R12, R8 ;  /* 0x0000000c0d0d7224 */ /* 0x000fd000078e0208 */
[----:B------:R-:W0:Y:S01]  /*0130*/  @!P1 S2R R11, SR_CTAID.Y ;  /* 0x00000000000b9919 */ /* 0x000e220000002600 */
[----:B------:R-:W1:Y:S08]  /*0140*/  @!P1 LDC R15, c[0x0][0x3a8] ;  /* 0x0000ea00ff0f9b82 */ /* 0x000e700000000800 */
[----:B------:R-:W2:Y:S01]  /*0150*/  @!P1 LDC.64 R6, c[0x0][0x390] ;  /* 0x0000e400ff069b82 */ /* 0x000ea20000000a00 */
[----:B-1----:R-:W-:Y:S01]  /*0160*/  @!P1 IMAD R12, R15, R15, RZ ;  /* 0x0000000f0f0c9224 */ /* 0x002fe200078e02ff */
[----:B------:R-:W-:Y:S01]  /*0170*/  @!P2 IADD3 R15, PT, PT, R13, 0xa9, RZ ;  /* 0x000000a90d0fa810 */ /* 0x000fe20007ffe0ff */
[----:B0-----:R-:W-:-:S04]  /*0180*/  @!P1 IMAD R11, R11, R14, UR4 ;  /* 0x000000040b0b9e24 */ /* 0x001fc8000f8e020e */
[----:B------:R-:W-:Y:S02]  /*0190*/  @!P1 IMAD R11, R11, R12, R10 ;  /* 0x0000000c0b0b9224 */ /* 0x000fe400078e020a */
[----:B---3--:R-:W-:-:S04]  /*01a0*/  IMAD.WIDE.U32 R12, R13, 0x4, R4 ;  /* 0x000000040d0c7825 */ /* 0x008fc800078e0004 */
[----:B--2---:R-:W-:Y:S02]  /*01b0*/  @!P1 IMAD.WIDE.U32 R6, R11, 0x4, R6 ;  /* 0x000000040b069825 */ /* 0x004fe400078e0006 */
[----:B------:R-:W2:Y:S02]  /*01c0*/  LDG.E R12, desc[UR14][R12.64] ;  /* 0x0000000e0c0c7981 */ /* 0x000ea4000c1e1900 */
[----:B------:R-:W-:Y:S02]  /*01d0*/  @!P2 IMAD.WIDE.U32 R4, R15, 0x4, R4 ;  /* 0x000000040f04a825 */ /* 0x000fe400078e0004 */
[----:B------:R-:W3:Y:S04]  /*01e0*/  @!P1 LDG.E R7, desc[UR14][R6.64] ;  /* 0x0000000e06079981 */ /* 0x000ee8000c1e1900 */
[----:B------:R-:W5:Y:S01]  /*01f0*/  @!P2 LDG.E R4, desc[UR14][R4.64] ;  /* 0x0000000e0404a981 */ /* 0x000f62000c1e1900 */
[----:B------:R-:W0:Y:S01]  /*0200*/  S2UR UR7, SR_CgaCtaId ;  /* 0x00000000000779c3 */ /* 0x000e220000008800 */
[----:B------:R-:W-:-:S02]  /*0210*/  UMOV UR4, 0x400 ;  /* 0x0000040000047882 */ /* 0x000fc40000000000 */
[----:B------:R-:W-:Y:S01]  /*0220*/  UIADD3 UR6, UPT, UPT, UR4, 0x24, URZ ;  /* 0x0000002404067890 */ /* 0x000fe2000fffe0ff */
[----:B----4-:R-:W-:Y:S01]  /*0230*/  ISETP.GE.AND P0, PT, R0, UR9, PT ;  /* 0x0000000900007c0c */ /* 0x010fe2000bf06270 */
[----:B0-----:R-:W-:Y:S02]  /*0240*/  ULEA UR5, UR7, UR4, 0x18 ;  /* 0x0000000407057291 */ /* 0x001fe4000f8ec0ff */
[----:B------:R-:W-:-:S04]  /*0250*/  ULEA UR7, UR7, UR6, 0x18 ;  /* 0x0000000607077291 */ /* 0x000fc8000f8ec0ff */
[----:B------:R-:W-:Y:S02]  /*0260*/  LEA R10, R10, UR5, 0x2 ;  /* 0x000000050a0a7c11 */ /* 0x000fe4000f8e10ff */
[----:B------:R-:W-:Y:S02]  /*0270*/  LEA R11, R8, UR7, 0x2 ;  /* 0x00000007080b7c11 */ /* 0x000fe4000f8e10ff */
[----:B------:R-:W-:Y:S01]  /*0280*/  ISETP.GE.OR P0, PT, R9, UR8, P0 ;  /* 0x0000000809007c0c */ /* 0x000fe20008706670 */
[----:B------:R-:W-:Y:S01]  /*0290*/  UMOV UR6, UR5 ;  /* 0x0000000500067c82 */ /* 0x000fe20008000000 */
[----:B---3--:R0:W-:Y:S04]  /*02a0*/  @!P1 STS [R10], R7 ;  /* 0x000000070a009388 */ /* 0x0081e80000000800 */
[----:B--2---:R0:W-:Y:S04]  /*02b0*/  STS [R11], R12 ;  /* 0x0000000c0b007388 */ /* 0x0041e80000000800 */
[----:B-----5:R0:W-:Y:S01]  /*02c0*/  @!P2 STS [R11+0x2a4], R4 ;  /* 0x0002a4040b00a388 */ /* 0x0201e20000000800 */
[----:B------:R-:W-:Y:S06]  /*02d0*/  BAR.SYNC.DEFER_BLOCKING 0x0 ;  /* 0x0000000000007b1d */ /* 0x000fec0000010000 */
[----:B------:R-:W-:Y:S05]  /*02e0*/  @P0 EXIT ;  /* 0x000000000000094d */ /* 0x000fea0003800000 */
[----:B------:R-:W1:Y:S01]  /*02f0*/  LDCU UR8, c[0x0][0x3a8] ;  /* 0x00007500ff0877ac */ /* 0x000e620008000800 */
[----:B------:R-:W-:Y:S01]  /*0300*/  HFMA2 R13, -RZ, RZ, 0, 0 ;  /* 0x00000000ff0d7431 */ /* 0x000fe200000001ff */
[----:B-1----:R-:W-:-:S09]  /*0310*/  UISETP.GE.AND UP0, UPT, UR8, 0x1, UPT ;  /* 0x000000010800788c */ /* 0x002fd2000bf06270 */
[----:B------:R-:W-:Y:S05]  /*0320*/  BRA.U !UP0, `(.L_x_0) ;  /* 0x0000000d08947547 */ /* 0x000fea000b800000 */
[----:B0-----:R-:W0:Y:S01]  /*0330*/  LDC R11, c[0x0][0x3a0] ;  /* 0x0000e800ff0b7b82 */ /* 0x001e220000000800 */
[----:B------:R-:W-:Y:S01]  /*0340*/  UISETP.GE.U32.AND UP1, UPT, UR8, 0x8, UPT ;  /* 0x000000080800788c */ /* 0x000fe2000bf26070 */
[----:B------:R-:W-:Y:S01]  /*0350*/  MOV R13, RZ ;  /* 0x000000ff000d7202 */ /* 0x000fe20000000f00 */
[----:B------:R-:W-:Y:S01]  /*0360*/  ULOP3.LUT UR9, UR8, 0x7, URZ, 0xc0, !UPT ;  /* 0x0000000708097892 */ /* 0x000fe2000f8ec0ff */
[----:B------:R-:W-:-:S03]  /*0370*/  UMOV UR4, URZ ;  /* 0x000000ff00047c82 */ /* 0x000fc60008000000 */
[----:B------:R-:W-:-:S03]  /*0380*/  UISETP.NE.AND UP0, UPT, UR9, URZ, UPT ;  /* 0x000000ff0900728c */ /* 0x000fc6000bf05270 */
[----:B------:R-:W-:Y:S08]  /*0390*/  BRA.U !UP1, `(.L_x_1) ;  /* 0x0000000509bc7547 */ /* 0x000ff0000b800000 */
[----:B------:R-:W-:Y:S01]  /*03a0*/  IMAD R4, R0, R3, R9 ;  /* 0x0000000300047224 */ /* 0x000fe200078e0209 */
[----:B------:R-:W-:Y:S01]  /*03b0*/  ULOP3.LUT UR4, UR8, 0x7ffffff8, URZ, 0xc0, !UPT ;  /* 0x7ffffff808047892 */ /* 0x000fe2000f8ec0ff */
[----:B------:R-:W-:Y:S02]  /*03c0*/  MOV R13, RZ ;  /* 0x000000ff000d7202 */ /* 0x000fe40000000f00 */
[----:B0-----:R-:W-:Y:S01]  /*03d0*/  IMAD R4, R4, R11, RZ ;  /* 0x0000000b04047224 */ /* 0x001fe200078e02ff */
[----:B------:R-:W-:-:S04]  /*03e0*/  UIADD3 UR10, UPT, UPT, -UR4, URZ, URZ ;  /* 0x000000ff040a7290 */ /* 0x000fc8000fffe1ff */
[----:B------:R-:W-:-:S08]  /*03f0*/  LEA R12, R4, UR7, 0x2 ;  /* 0x00000007040c7c11 */ /* 0x000fd0000f8e10ff */
.L_x_2:
[----:B------:R-:W-:Y:S01]  /*0400*/  LDS.128 R4, [UR6] ;  /* 0x00000006ff047984 */ /* 0x000fe20008000c00 */
[----:B------:R-:W-:Y:S01]  /*0410*/  ULEA UR11, UR8, UR6, 0x2 ;  /* 0x00000006080b7291 */ /* 0x000fe2000f8e10ff */
[C---:B------:R-:W-:Y:S01]  /*0420*/  LEA R22, R3.reuse, R12, 0x2 ;  /* 0x0000000c03167211 */ /* 0x040fe200078e10ff */
[----:B------:R-:W-:Y:S01]  /*0430*/  UIADD3 UR10, UPT, UPT, UR10, 0x8, URZ ;  /* 0x000000080a0a7890 */ /* 0x000fe2000fffe0ff */
[----:B------:R-:W0:Y:S01]  /*0440*/  LDS R14, [R12+0x4] ;  /* 0x000004000c0e7984 */ /* 0x000e220000000800 */
[----:B------:R-:W-:Y:S01]  /*0450*/  ULEA UR12, UR8, UR11, 0x2 ;  /* 0x0000000b080c7291 */ /* 0x000fe2000f8e10ff */
[C---:B------:R-:W-:Y:S01]  /*0460*/  LEA R26, R3.reuse, R22, 0x2 ;  /* 0x00000016031a7211 */ /* 0x040fe200078e10ff */
[----:B------:R-:W-:Y:S01]  /*0470*/  UISETP.NE.AND UP1, UPT, UR10, URZ, UPT ;  /* 0x000000ff0a00728c */ /* 0x000fe2000bf25270 */
[----:B------:R-:W1:Y:S01]  /*0480*/  LDS R17, [R12] ;  /* 0x000000000c117984 */ /* 0x000e620000000800 */
[----:B------:R-:W-:Y:S02]  /*0490*/  ULEA UR13, UR8, UR12, 0x2 ;  /* 0x0000000c080d7291 */ /* 0x000fe4000f8e10ff */
[----:B------:R-:W-:Y:S01]  /*04a0*/  ULEA UR6, UR8, UR6, 0x5 ;  /* 0x0000000608067291 */ /* 0x000fe2000f8e28ff */
[----:B------:R2:W3:Y:S01]  /*04b0*/  LDS R15, [R12+0x8] ;  /* 0x000008000c0f7984 */ /* 0x0004e20000000800 */
[----:B------:R-:W-:Y:S01]  /*04c0*/  BAR.SYNC.DEFER_BLOCKING 0x0 ;  /* 0x0000000000007b1d */ /* 0x000fe20000010000 */
[----:B--2---:R-:W-:-:S05]  /*04d0*/  LEA R12, R3, R12, 0x5 ;  /* 0x0000000c030c7211 */ /* 0x004fca00078e28ff */
[----:B------:R-:W-:Y:S04]  /*04e0*/  LDS R18, [R22+0x4] ;  /* 0x0000040016127984 */ /* 0x000fe80000000800 */
[----:B------:R-:W2:Y:S01]  /*04f0*/  LDS R21, [UR11+0x4] ;  /* 0x0000040bff157984 */ /* 0x000ea20008000800 */
[----:B0-----:R-:W-:-:S03]  /*0500*/  FMUL R14, R14, R5 ;  /* 0x000000050e0e7220 */ /* 0x001fc60000400000 */
[----:B------:R-:W-:Y:S01]  /*0510*/  LDS R19, [UR11] ;  /* 0x0000000bff137984 */ /* 0x000fe20008000800 */
[----:B-1----:R-:W-:-:S03]  /*0520*/  FFMA R4, R17, R4, R14 ;  /* 0x0000000411047223 */ /* 0x002fc6000000000e */
[----:B------:R-:W0:Y:S01]  /*0530*/  LDS R16, [R22] ;  /* 0x0000000016107984 */ /* 0x000e220000000800 */
[----:B---3--:R-:W-:-:S03]  /*0540*/  FFMA R6, R15, R6, R4 ;  /* 0x000000060f067223 */ /* 0x008fc60000000004 */
[----:B------:R-:W-:Y:S01]  /*0550*/  LDS R24, [R22+0x8] ;  /* 0x0000080016187984 */ /* 0x000fe20000000800 */
[----:B------:R-:W-:-:S03]  /*0560*/  FADD R13, R6, R13 ;  /* 0x0000000d060d7221 */ /* 0x000fc60000000000 */
[----:B------:R-:W1:Y:S01]  /*0570*/  LDS R23, [UR11+0x8] ;  /* 0x0000080bff177984 */ /* 0x000e620008000800 */
[----:B------:R-:W-:Y:S01]  /*0580*/  ULEA UR11, UR8, UR13, 0x2 ;  /* 0x0000000d080b7291 */ /* 0x000fe2000f8e10ff */
[----:B------:R-:W-:Y:S01]  /*0590*/  BAR.SYNC.DEFER_BLOCKING 0x0 ;  /* 0x0000000000007b1d */ /* 0x000fe20000010000 */
[----:B--2---:R-:W-:-:S05]  /*05a0*/  FMUL R5, R18, R21 ;  /* 0x0000001512057220 */ /* 0x004fca0000400000 */
[----:B------:R-:W-:Y:S01]  /*05b0*/  LDS R25, [R26+0x4] ;  /* 0x000004001a197984 */ /* 0x000fe20000000800 */
[----:B0-----:R-:W-:-:S03]  /*05c0*/  FFMA R5, R16, R19, R5 ;  /* 0x0000001310057223 */ /* 0x001fc60000000005 */
[----:B------:R-:W-:Y:S01]  /*05d0*/  LDS R17, [R26] ;  /* 0x000000001a117984 */ /* 0x000fe20000000800 */
[----:B------:R-:W-:-:S03]  /*05e0*/  LEA R16, R3, R26, 0x2 ;  /* 0x0000001a03107211 */ /* 0x000fc600078e10ff */
[----:B------:R0:W-:Y:S01]  /*05f0*/  LDS R19, [R26+0x8] ;  /* 0x000008001a137984 */ /* 0x0001e20000000800 */
[----:B-1----:R-:W-:-:S03]  /*0600*/  FFMA R4, R24, R23, R5 ;  /* 0x0000001718047223 */ /* 0x002fc60000000005 */
[----:B------:R-:W1:Y:S01]  /*0610*/  LDS R27, [UR12+0x4] ;  /* 0x0000040cff1b7984 */ /* 0x000e620008000800 */
[----:B------:R-:W-:-:S03]  /*0620*/  FADD R4, R13, R4 ;  /* 0x000000040d047221 */ /* 0x000fc60000000000 */
[----:B------:R-:W2:Y:S01]  /*0630*/  LDS R28, [UR12] ;  /* 0x0000000cff1c7984 */ /* 0x000ea20008000800 */
[----:B0-----:R-:W-:-:S03]  /*0640*/  LEA R26, R3, R16, 0x2 ;  /* 0x00000010031a7211 */ /* 0x001fc600078e10ff */
[----:B------:R-:W0:Y:S01]  /*0650*/  LDS R18, [UR12+0x8] ;  /* 0x0000080cff127984 */ /* 0x000e220008000800 */
[----:B------:R-:W-:Y:S01]  /*0660*/  ULEA UR12, UR8, UR11, 0x2 ;  /* 0x0000000b080c7291 */ /* 0x000fe2000f8e10ff */
[----:B------:R-:W-:Y:S06]  /*0670*/  BAR.SYNC.DEFER_BLOCKING 0x0 ;  /* 0x0000000000007b1d */ /* 0x000fec0000010000 */
[----:B------:R-:W-:Y:S04]  /*0680*/  LDS R20, [R16+0x4] ;  /* 0x0000040010147984 */ /* 0x000fe80000000800 */
[----:B------:R-:W3:Y:S01]  /*0690*/  LDS R21, [UR13+0x4] ;  /* 0x0000040dff157984 */ /* 0x000ee20008000800 */
[----:B-1----:R-:W-:-:S03]  /*06a0*/  FMUL R22, R25, R27 ;  /* 0x0000001b19167220 */ /* 0x002fc60000400000 */
[----:B------:R-:W-:Y:S01]  /*06b0*/  LDS R7, [R16] ;  /* 0x0000000010077984 */ /* 0x000fe20000000800 */
[----:B--2---:R-:W-:-:S03]  /*06c0*/  FFMA R22, R17, R28, R22 ;  /* 0x0000001c11167223 */ /* 0x004fc60000000016 */
[----:B------:R-:W1:Y:S01]  /*06d0*/  LDS R14, [UR13] ;  /* 0x0000000dff0e7984 */ /* 0x000e620008000800 */
[----:B0-----:R-:W-:-:S03]  /*06e0*/  FFMA R5, R19, R18, R22 ;  /* 0x0000001213057223 */ /* 0x001fc60000000016 */
[----:B------:R-:W-:Y:S01]  /*06f0*/  LDS R24, [R16+0x8] ;  /* 0x0000080010187984 */ /* 0x000fe20000000800 */
[----:B------:R-:W-:-:S03]  /*0700*/  FADD R27, R4, R5 ;  /* 0x00000005041b7221 */ /* 0x000fc60000000000 */
[----:B------:R-:W0:Y:S01]  /*0710*/  LDS R23, [UR13+0x8] ;  /* 0x0000080dff177984 */ /* 0x000e220008000800 */
[----:B------:R-:W-:Y:S01]  /*0720*/  BAR.SYNC.DEFER_BLOCKING 0x0 ;  /* 0x0000000000007b1d */ /* 0x000fe20000010000 */
[----:B---3--:R-:W-:-:S05]  /*0730*/  FMUL R20, R20, R21 ;  /* 0x0000001514147220 */ /* 0x008fca0000400000 */
[----:B------:R-:W-:Y:S04]  /*0740*/  LDS R25, [R26+0x4] ;  /* 0x000004001a197984 */ /* 0x000fe80000000800 */
[----:B------:R-:W-:Y:S01]  /*0750*/  LDS R15, [R26] ;  /* 0x000000001a0f7984 */ /* 0x000fe20000000800 */
[----:B-1----:R-:W-:Y:S01]  /*0760*/  FFMA R7, R7, R14, R20 ;  /* 0x0000000e07077223 */ /* 0x002fe20000000014 */
[----:B------:R-:W-:Y:S02]  /*0770*/  LEA R14, R3, R26, 0x2 ;  /* 0x0000001a030e7211 */ /* 0x000fe400078e10ff */
[----:B------:R1:W-:Y:S04]  /*0780*/  LDS R21, [R26+0x8] ;  /* 0x000008001a157984 */ /* 0x0003e80000000800 */
[----:B------:R-:W2:Y:S01]  /*0790*/  LDS R28, [UR11+0x4] ;  /* 0x0000040bff1c7984 */ /* 0x000ea20008000800 */
[----:B0-----:R-:W-:-:S03]  /*07a0*/  FFMA R6, R24, R23, R7 ;  /* 0x0000001718067223 */ /* 0x001fc60000000007 */
[----:B------:R-:W0:Y:S01]  /*07b0*/  LDS R22, [UR11] ;  /* 0x0000000bff167984 */ /* 0x000e220008000800 */
[----:B-1----:R-:W-:Y:S01]  /*07c0*/  LEA R26, R3, R14, 0x2 ;  /* 0x0000000e031a7211 */ /* 0x002fe200078e10ff */
[----:B------:R-:W-:Y:S02]  /*07d0*/  FADD R6, R27, R6 ;  /* 0x000000061b067221 */ /* 0x000fe40000000000 */
[----:B------:R-:W1:Y:S01]  /*07e0*/  LDS R18, [UR11+0x8] ;  /* 0x0000080bff127984 */ /* 0x000e620008000800 */
[----:B------:R-:W-:Y:S01]  /*07f0*/  ULEA UR11, UR8, UR12, 0x2 ;  /* 0x0000000c080b7291 */ /* 0x000fe2000f8e10ff */
[----:B------:R-:W-:Y:S03]  /*0800*/  BAR.SYNC.DEFER_BLOCKING 0x0 ;  /* 0x0000000000007b1d */ /* 0x000fe60000010000 */
[----:B------:R-:W-:-:S03]  /*0810*/  ULEA UR13, UR8, UR11, 0x2 ;  /* 0x0000000b080d7291 */ /* 0x000fc6000f8e10ff */
[----:B------:R-:W-:Y:S04]  /*0820*/  LDS R20, [R14+0x4] ;  /* 0x000004000e147984 */ /* 0x000fe80000000800 */
[----:B------:R-:W3:Y:S01]  /*0830*/  LDS R19, [UR12+0x4] ;  /* 0x0000040cff137984 */ /* 0x000ee20008000800 */
[----:B--2---:R-:W-:-:S03]  /*0840*/  FMUL R28, R25, R28 ;  /* 0x0000001c191c7220 */ /* 0x004fc60000400000 */
[----:B------:R-:W-:Y:S01]  /*0850*/  LDS R16, [R14] ;  /* 0x000000000e107984 */ /* 0x000fe20000000800 */
[----:B0-----:R-:W-:Y:S01]  /*0860*/  FFMA R22, R15, R22, R28 ;  /* 0x000000160f167223 */ /* 0x001fe2000000001c */
[----:B------:R-:W-:Y:S02]  /*0870*/  LEA R28, R3, R26, 0x2 ;  /* 0x0000001a031c7211 */ /* 0x000fe400078e10ff */
[----:B------:R-:W0:Y:S01]  /*0880*/  LDS R17, [UR12] ;  /* 0x0000000cff117984 */ /* 0x000e220008000800 */
[----:B-1----:R-:W-:-:S03]  /*0890*/  FFMA R7, R21, R18, R22 ;  /* 0x0000001215077223 */ /* 0x002fc60000000016 */
[----:B------:R-:W-:Y:S01]  /*08a0*/  LDS R21, [UR12+0x8] ;  /* 0x0000080cff157984 */ /* 0x000fe20008000800 */
[----:B------:R-:W-:Y:S01]  /*08b0*/  FADD R6, R6, R7 ;  /* 0x0000000706067221 */ /* 0x000fe20000000000 */
[----:B---3--:R-:W-:Y:S02]  /*08c0*/  FMUL R13, R20, R19 ;  /* 0x00000013140d7220 */ /* 0x008fe40000400000 */
[----:B------:R-:W1:Y:S01]  /*08d0*/  LDS R20, [R14+0x8] ;  /* 0x000008000e147984 */ /* 0x000e620000000800 */
[----:B------:R-:W-:Y:S01]  /*08e0*/  BAR.SYNC.DEFER_BLOCKING 0x0 ;  /* 0x0000000000007b1d */ /* 0x000fe20000010000 */
[----:B0-----:R-:W-:-:S05]  /*08f0*/  FFMA R13, R16, R17, R13 ;  /* 0x00000011100d7223 */ /* 0x001fca000000000d */
[----:B------:R-:W-:Y:S04]  /*0900*/  LDS R24, [R26+0x4] ;  /* 0x000004001a187984 */ /* 0x000fe80000000800 */
[----:B------:R-:W0:Y:S04]  /*0910*/  LDS R25, [UR11+0x4] ;  /* 0x0000040bff197984 */ /* 0x000e280008000800 */
[----:B------:R-:W-:Y:S04]  /*0920*/  LDS R18, [R26] ;  /* 0x000000001a127984 */ /* 0x000fe80000000800 */
[----:B------:R-:W-:Y:S01]  /*0930*/  LDS R15, [R26+0x8] ;  /* 0x000008001a0f7984 */ /* 0x000fe20000000800 */
[----:B-1----:R-:W-:-:S03]  /*0940*/  FFMA R13, R20, R21, R13 ;  /* 0x00000015140d7223 */ /* 0x002fc6000000000d */
[----:B------:R-:W1:Y:S01]  /*0950*/  LDS R19, [UR11] ;  /* 0x0000000bff137984 */ /* 0x000e620008000800 */
[----:B------:R-:W-:-:S03]  /*0960*/  FADD R6, R6, R13 ;  /* 0x0000000d06067221 */ /* 0x000fc60000000000 */
[----:B------:R-:W2:Y:S01]  /*0970*/  LDS R16, [UR11+0x8] ;  /* 0x0000080bff107984 */ /* 0x000ea20008000800 */
[----:B------:R-:W-:Y:S01]  /*0980*/  BAR.SYNC.DEFER_BLOCKING 0x0 ;  /* 0x0000000000007b1d */ /* 0x000fe20000010000 */
[----:B0-----:R-:W-:-:S05]  /*0990*/  FMUL R25, R24, R25 ;  /* 0x0000001918197220 */ /* 0x001fca0000400000 */
[----:B------:R-:W-:Y:S04]  /*09a0*/  LDS R17, [R28+0x4] ;  /* 0x000004001c117984 */ /* 0x000fe80000000800 */
[----:B------:R-:W0:Y:S04]  /*09b0*/  LDS R14, [UR13+0x4] ;  /* 0x0000040dff0e7984 */ /* 0x000e280008000800 */
[----:B------:R-:W-:Y:S01]  /*09c0*/  LDS R22, [R28] ;  /* 0x000000001c167984 */ /* 0x000fe20000000800 */
[----:B-1----:R-:W-:-:S03]  /*09d0*/  FFMA R18, R18, R19, R25 ;  /* 0x0000001312127223 */ /* 0x002fc60000000019 */
[----:B------:R-:W1:Y:S01]  /*09e0*/  LDS R23, [UR13] ;  /* 0x0000000dff177984 */ /* 0x000e620008000800 */
[----:B--2---:R-:W-:-:S03]  /*09f0*/  FFMA R15, R15, R16, R18 ;  /* 0x000000100f0f7223 */ /* 0x004fc60000000012 */
[----:B------:R-:W-:Y:S01]  /*0a00*/  LDS R4, [R28+0x8] ;  /* 0x000008001c047984 */ /* 0x000fe20000000800 */
[----:B------:R-:W-:-:S03]  /*0a10*/  FADD R6, R6, R15 ;  /* 0x0000000f06067221 */ /* 0x000fc60000000000 */
[----:B------:R-:W2:Y:S01]  /*0a20*/  LDS R5, [UR13+0x8] ;  /* 0x0000080dff057984 */ /* 0x000ea20008000800 */
[----:B0-----:R-:W-:-:S04]  /*0a30*/  FMUL R17, R17, R14 ;  /* 0x0000000e11117220 */ /* 0x001fc80000400000 */
[----:B-1----:R-:W-:-:S04]  /*0a40*/  FFMA R17, R22, R23, R17 ;  /* 0x0000001716117223 */ /* 0x002fc80000000011 */
[----:B--2---:R-:W-:-:S04]  /*0a50*/  FFMA R5, R4, R5, R17 ;  /* 0x0000000504057223 */ /* 0x004fc80000000011 */
[----:B------:R-:W-:Y:S01]  /*0a60*/  FADD R13, R6, R5 ;  /* 0x00000005060d7221 */ /* 0x000fe20000000000 */
[----:B------:R-:W-:Y:S06]  /*0a70*/  BAR.SYNC.DEFER_BLOCKING 0x0 ;  /* 0x0000000000007b1d */ /* 0x000fec0000010000 */
[----:B------:R-:W-:Y:S05]  /*0a80*/  BRA.U UP1, `(.L_x_2) ;  /* 0xfffffff9015c7547 */ /* 0x000fea000b83ffff */
.L_x_1:
[----:B0-----:R-:W-:Y:S01]  /*0a90*/  IMAD R4, R9, R11, RZ ;  /* 0x0000000b09047224 */ /* 0x001fe200078e02ff */
[----:B------:R-:W-:Y:S06]  /*0aa0*/  BRA.U !UP0, `(.L_x_0) ;  /* 0x0000000508b47547 */ /* 0x000fec000b800000 */
[----:B------:R-:W-:Y:S02]  /*0ab0*/  UISETP.GE.U32.AND UP0, UPT, UR9, 0x4, UPT ;  /* 0x000000040900788c */ /* 0x000fe4000bf06070 */
[----:B------:R-:W-:-:S04]  /*0ac0*/  ULOP3.LUT UR10, UR8, 0x3, URZ, 0xc0, !UPT ;  /* 0x00000003080a7892 */ /* 0x000fc8000f8ec0ff */
[----:B------:R-:W-:-:S03]  /*0ad0*/  UISETP.NE.AND UP1, UPT, UR10, URZ, UPT ;  /* 0x000000ff0a00728c */ /* 0x000fc6000bf25270 */
[----:B------:R-:W-:Y:S08]  /*0ae0*/  BRA.U !UP0, `(.L_x_3) ;  /* 0x0000000108dc7547 */ /* 0x000ff0000b800000 */
[----:B------:R-:W-:Y:S01]  /*0af0*/  IMAD R5, R0, R11, UR4 ;  /* 0x0000000400057e24 */ /* 0x000fe2000f8e020b */
[----:B------:R-:W-:Y:S02]  /*0b00*/  UIMAD UR6, UR4, UR8, URZ ;  /* 0x00000008040672a4 */ /* 0x000fe4000f8e02ff */
[----:B------:R-:W-:Y:S01]  /*0b10*/  UIADD3 UR4, UPT, UPT, UR4, 0x4, URZ ;  /* 0x0000000404047890 */ /* 0x000fe2000fffe0ff */
[----:B------:R-:W-:Y:S01]  /*0b20*/  IMAD R5, R5, R3, R4 ;  /* 0x0000000305057224 */ /* 0x000fe200078e0204 */
[----:B------:R-:W-:-:S04]  /*0b30*/  ULEA UR6, UR6, UR5, 0x2 ;  /* 0x0000000506067291 */ /* 0x000fc8000f8e10ff */
[----:B------:R-:W-:-:S04]  /*0b40*/  LEA R14, R5, UR7, 0x2 ;  /* 0x00000007050e7c11 */ /* 0x000fc8000f8e10ff */
[C---:B------:R-:W-:Y:S01]  /*0b50*/  LEA R22, R3.reuse, R14, 0x2 ;  /* 0x0000000e03167211 */ /* 0x040fe200078e10ff */
[----:B------:R-:W-:Y:S03]  /*0b60*/  LDS.64 R6, [UR6] ;  /* 0x00000006ff067984 */ /* 0x000fe60008000a00 */
[C---:B------:R-:W-:Y:S01]  /*0b70*/  LEA R25, R3.reuse, R22, 0x2 ;  /* 0x0000001603197211 */ /* 0x040fe200078e10ff */
[----:B------:R-:W0:Y:S03]  /*0b80*/  LDS R16, [R14+0x4] ;  /* 0x000004000e107984 */ /* 0x000e260000000800 */
[----:B------:R-:W-:Y:S01]  /*0b90*/  LEA R27, R3, R25, 0x2 ;  /* 0x00000019031b7211 */ /* 0x000fe200078e10ff */
[----:B------:R-:W1:Y:S04]  /*0ba0*/  LDS R9, [R14] ;  /* 0x000000000e097984 */ /* 0x000e680000000800 */
[----:B------:R-:W-:Y:S01]  /*0bb0*/  LDS R18, [UR6+0x8] ;  /* 0x00000806ff127984 */ /* 0x000fe20008000800 */
[----:B------:R-:W-:-:S03]  /*0bc0*/  ULEA UR6, UR8, UR6, 0x2 ;  /* 0x0000000608067291 */ /* 0x000fc6000f8e10ff */
[----:B------:R-:W2:Y:S01]  /*0bd0*/  LDS R15, [R14+0x8] ;  /* 0x000008000e0f7984 */ /* 0x000ea20000000800 */
[----:B------:R-:W-:Y:S01]  /*0be0*/  ULEA UR9, UR8, UR6, 0x2 ;  /* 0x0000000608097291 */ /* 0x000fe2000f8e10ff */
[----:B------:R-:W-:Y:S03]  /*0bf0*/  BAR.SYNC.DEFER_BLOCKING 0x0 ;  /* 0x0000000000007b1d */ /* 0x000fe60000010000 */
[----:B------:R-:W-:-:S03]  /*0c00*/  ULEA UR11, UR8, UR9, 0x2 ;  /* 0x00000009080b7291 */ /* 0x000fc6000f8e10ff */
[----:B------:R-:W-:Y:S01]  /*0c10*/  LDS R5, [R22+0x4] ;  /* 0x0000040016057984 */ /* 0x000fe20000000800 */
[----:B0-----:R-:W-:-:S03]  /*0c20*/  FMUL R16, R16, R7 ;  /* 0x0000000710107220 */ /* 0x001fc60000400000 */
[----:B------:R-:W0:Y:S01]  /*0c30*/  LDS R12, [UR6+0x4] ;  /* 0x00000406ff0c7984 */ /* 0x000e220008000800 */
[----:B-1----:R-:W-:-:S03]  /*0c40*/  FFMA R6, R9, R6, R16 ;  /* 0x0000000609067223 */ /* 0x002fc60000000010 */
[----:B------:R-:W-:Y:S04]  /*0c50*/  LDS R21, [R22] ;  /* 0x0000000016157984 */ /* 0x000fe80000000800 */
[----:B------:R-:W-:Y:S01]  /*0c60*/  LDS R17, [R22+0x8] ;  /* 0x0000080016117984 */ /* 0x000fe20000000800 */
[----:B--2---:R-:W-:-:S03]  /*0c70*/  FFMA R6, R15, R18, R6 ;  /* 0x000000120f067223 */ /* 0x004fc60000000006 */
        /* <DEDUP_REMOVED lines=30> */
.L_x_3:
[----:B------:R-:W-:Y:S05]  /*0e60*/  BRA.U !UP1, `(.L_x_0) ;  /* 0x0000000109c47547 */ /* 0x000fea000b800000 */
[----:B------:R-:W-:Y:S02]  /*0e70*/  UISETP.NE.AND UP0, UPT, UR10, 0x1, UPT ;  /* 0x000000010a00788c */ /* 0x000fe4000bf05270 */
[----:B------:R-:W-:-:S04]  /*0e80*/  ULOP3.LUT UR6, UR8, 0x1, URZ, 0xc0, !UPT ;  /* 0x0000000108067892 */ /* 0x000fc8000f8ec0ff */
[----:B------:R-:W-:-:S03]  /*0e90*/  UISETP.NE.U32.AND UP1, UPT, UR6, 0x1, UPT ;  /* 0x000000010600788c */ /* 0x000fc6000bf25070 */
[----:B------:R-:W-:Y:S08]  /*0ea0*/  BRA.U !UP0, `(.L_x_4) ;  /* 0x0000000108747547 */ /* 0x000ff0000b800000 */
[----:B------:R-:W-:Y:S01]  /*0eb0*/  IMAD R5, R0, R11, UR4 ;  /* 0x0000000400057e24 */ /* 0x000fe2000f8e020b */
[----:B------:R-:W-:Y:S02]  /*0ec0*/  UIMAD UR6, UR4, UR8, URZ ;  /* 0x00000008040672a4 */ /* 0x000fe4000f8e02ff */
[----:B------:R-:W-:Y:S01]  /*0ed0*/  UIADD3 UR4, UPT, UPT, UR4, 0x2, URZ ;  /* 0x0000000204047890 */ /* 0x000fe2000fffe0ff */
[----:B------:R-:W-:Y:S01]  /*0ee0*/  IMAD R5, R5, R3, R4 ;  /* 0x0000000305057224 */ /* 0x000fe200078e0204 */
[----:B------:R-:W-:-:S04]  /*0ef0*/  ULEA UR6, UR6, UR5, 0x2 ;  /* 0x0000000506067291 */ /* 0x000fc8000f8e10ff */
[----:B------:R-:W-:Y:S01]  /*0f00*/  LEA R22, R5, UR7, 0x2 ;  /* 0x0000000705167c11 */ /* 0x000fe2000f8e10ff */
[----:B------:R-:W-:-:S03]  /*0f10*/  ULEA UR9, UR8, UR6, 0x2 ;  /* 0x0000000608097291 */ /* 0x000fc6000f8e10ff */
[----:B------:R-:W-:Y:S01]  /*0f20*/  LEA R21, R3, R22, 0x2 ;  /* 0x0000001603157211 */ /* 0x000fe200078e10ff */
[----:B------:R-:W-:Y:S04]  /*0f30*/  LDS.64 R6, [UR6] ;  /* 0x00000006ff067984 */ /* 0x000fe80008000a00 */
[----:B------:R-:W0:Y:S04]  /*0f40*/  LDS R12, [R22+0x4] ;  /* 0x00000400160c7984 */ /* 0x000e280000000800 */
[----:B------:R-:W-:Y:S04]  /*0f50*/  LDS R14, [UR6+0x8] ;  /* 0x00000806ff0e7984 */ /* 0x000fe80008000800 */
[----:B------:R-:W1:Y:S04]  /*0f60*/  LDS R5, [R22] ;  /* 0x0000000016057984 */ /* 0x000e680000000800 */
[----:B------:R-:W2:Y:S01]  /*0f70*/  LDS R9, [R22+0x8] ;  /* 0x0000080016097984 */ /* 0x000ea20000000800 */
[----:B------:R-:W-:Y:S06]  /*0f80*/  BAR.SYNC.DEFER_BLOCKING 0x0 ;  /* 0x0000000000007b1d */ /* 0x000fec0000010000 */
[----:B------:R-:W-:Y:S01]  /*0f90*/  LDS R16, [R21+0x4] ;  /* 0x0000040015107984 */ /* 0x000fe20000000800 */
[----:B0-----:R-:W-:-:S03]  /*0fa0*/  FMUL R12, R12, R7 ;  /* 0x000000070c0c7220 */ /* 0x001fc60000400000 */
        /* <DEDUP_REMOVED lines=13> */
.L_x_4:
[----:B------:R-:W-:Y:S05]  /*1080*/  BRA.U UP1, `(.L_x_0) ;  /* 0x00000001013c7547 */ /* 0x000fea000b800000 */
[----:B------:R-:W-:Y:S01]  /*1090*/  IMAD R0, R0, R11, UR4 ;  /* 0x0000000400007e24 */ /* 0x000fe2000f8e020b */
[----:B------:R-:W-:-:S03]  /*10a0*/  UIMAD UR4, UR4, UR8, URZ ;  /* 0x00000008040472a4 */ /* 0x000fc6000f8e02ff */
[----:B------:R-:W-:Y:S01]  /*10b0*/  IMAD R0, R0, R3, R4 ;  /* 0x0000000300007224 */ /* 0x000fe200078e0204 */
[----:B------:R-:W-:-:S04]  /*10c0*/  ULEA UR4, UR4, UR5, 0x2 ;  /* 0x0000000504047291 */ /* 0x000fc8000f8e10ff */
[----:B------:R-:W-:-:S05]  /*10d0*/  LEA R0, R0, UR7, 0x2 ;  /* 0x0000000700007c11 */ /* 0x000fca000f8e10ff */
[----:B------:R-:W-:Y:S04]  /*10e0*/  LDS.64 R6, [UR4] ;  /* 0x00000004ff067984 */ /* 0x000fe80008000a00 */
[----:B------:R-:W0:Y:S04]  /*10f0*/  LDS R4, [R0+0x4] ;  /* 0x0000040000047984 */ /* 0x000e280000000800 */
[----:B------:R-:W1:Y:S04]  /*1100*/  LDS R3, [R0] ;  /* 0x0000000000037984 */ /* 0x000e680000000800 */
[----:B------:R-:W-:Y:S04]  /*1110*/  LDS R12, [UR4+0x8] ;  /* 0x00000804ff0c7984 */ /* 0x000fe80008000800 */
[----:B------:R-:W2:Y:S01]  /*1120*/  LDS R5, [R0+0x8] ;  /* 0x0000080000057984 */ /* 0x000ea20000000800 */
[----:B0-----:R-:W-:-:S04]  /*1130*/  FMUL R4, R4, R7 ;  /* 0x0000000704047220 */ /* 0x001fc80000400000 */
[----:B-1----:R-:W-:-:S04]  /*1140*/  FFMA R4, R3, R6, R4 ;  /* 0x0000000603047223 */ /* 0x002fc80000000004 */
[----:B--2---:R-:W-:-:S04]  /*1150*/  FFMA R4, R5, R12, R4 ;  /* 0x0000000c05047223 */ /* 0x004fc80000000004 */
[----:B------:R-:W-:Y:S01]  /*1160*/  FADD R13, R13, R4 ;  /* 0x000000040d0d7221 */ /* 0x000fe20000000000 */
[----:B------:R-:W-:Y:S06]  /*1170*/  BAR.SYNC.DEFER_BLOCKING 0x0 ;  /* 0x0000000000007b1d */ /* 0x000fec0000010000 */
.L_x_0:
[----:B------:R-:W-:Y:S01]  /*1180*/  FSETP.GE.AND P0, PT, R13, RZ, PT ;  /* 0x000000ff0d00720b */ /* 0x000fe20003f06000 */
[----:B------:R-:W-:-:S12]  /*1190*/  BSSY.RECONVERGENT B0, `(.L_x_5) ;  /* 0x000000d000007945 */ /* 0x000fd80003800200 */
[----:B------:R-:W-:Y:S05]  /*11a0*/  @!P0 BRA `(.L_x_6) ;  /* 0x00000000002c8947 */ /* 0x000fea0003800000 */
[----:B------:R-:W1:Y:S01]  /*11b0*/  S2UR UR5, SR_CTAID.Y ;  /* 0x00000000000579c3 */ /* 0x000e620000002600 */
[----:B------:R-:W2:Y:S07]  /*11c0*/  LDCU UR4, c[0x0][0x364] ;  /* 0x00006c80ff0477ac */ /* 0x000eae0008000800 */
[----:B------:R-:W1:Y:S08]  /*11d0*/  LDC R3, c[0x0][0x3ac] ;  /* 0x0000eb00ff037b82 */ /* 0x000e700000000800 */
[----:B0-----:R-:W0:Y:S01]  /*11e0*/  LDC.64 R4, c[0x0][0x380] ;  /* 0x0000e000ff047b82 */ /* 0x001e220000000a00 */
[----:B--2---:R-:W-:Y:S01]  /*11f0*/  UIMAD UR4, UR16, UR4, URZ ;  /* 0x00000004100472a4 */ /* 0x004fe2000f8e02ff */
[----:B-1----:R-:W-:-:S05]  /*1200*/  IMAD R3, R2, R3, UR5 ;  /* 0x0000000502037e24 */ /* 0x002fca000f8e0203 */
[----:B------:R-:W-:-:S04]  /*1210*/  IMAD R3, R3, UR4, R8 ;  /* 0x0000000403037c24 */ /* 0x000fc8000f8e0208 */
[----:B0-----:R-:W-:-:S05]  /*1220*/  IMAD.WIDE.U32 R2, R3, 0x4, R4 ;  /* 0x0000000403027825 */ /* 0x001fca00078e0004 */
[----:B------:R-:W2:Y:S02]  /*1230*/  LDG.E R0, desc[UR14][R2.64] ;  /* 0x0000000e02007981 */ /* 0x000ea4000c1e1900 */
[----:B--2---:R-:W-:-:S05]  /*1240*/  FADD R13, R0, R13 ;  /* 0x0000000d000d7221 */ /* 0x004fca0000000000 */
[----:B------:R1:W-:Y:S02]  /*1250*/  STG.E desc[UR14][R2.64], R13 ;  /* 0x0000000d02007986 */ /* 0x0003e4000c10190e */
.L_x_6:
[----:B------:R-:W-:Y:S05]  /*1260*/  BSYNC.RECONVERGENT B0 ;  /* 0x0000000000007941 */ /* 0x000fea0003800200 */
.L_x_5:
[----:B------:R-:W-:Y:S05]  /*1270*/  @P1 EXIT ;  /* 0x000000000000194d */ /* 0x000fea0003800000 */
[----:B------:R-:W-:Y:S01]  /*1280*/  STS [R10], RZ ;  /* 0x000000ff0a007388 */ /* 0x000fe20000000800 */
[----:B------:R-:W-:Y:S06]  /*1290*/  BAR.SYNC.DEFER_BLOCKING 0x0 ;  /* 0x0000000000007b1d */ /* 0x000fec0000010000 */
[----:B------:R-:W-:Y:S05]  /*12a0*/  EXIT ;  /* 0x000000000000794d */ /* 0x000fea0003800000 */
.L_x_7:
[----:B------:R-:W-:-:S00]  /*12b0*/  BRA `(.L_x_7) ;  /* 0xfffffffc00fc7947 */ /* 0x000fc0000383ffff */
[----:B------:R-:W-:-:S00]  /*12c0*/  NOP ;  /* 0x0000000000007918 */ /* 0x000fc00000000000 */
        /* <DEDUP_REMOVED lines=11> */
.L_x_15:


//--------------------- .text._Z6red_chPfS_iii    --------------------------
	.section	.text._Z6red_chPfS_iii,"ax",@progbits
	.align	128
        .global         _Z6red_chPfS_iii
        .type           _Z6red_chPfS_iii,@function
        .size           _Z6red_chPfS_iii,(.L_x_16 - _Z6red_chPfS_iii)
        .other          _Z6red_chPfS_iii,@"STO_CUDA_ENTRY STV_DEFAULT"
_Z6red_chPfS_iii:
.text._Z6red_chPfS_iii:
[----:B------:R-:W-:Y:S01]  /*0000*/  LDC R1, c[0x0][0x37c] ;  /* 0x0000df00ff017b82 */ /* 0x000fe20000000800 */
[----:B------:R-:W0:Y:S01]  /*0010*/  LDCU UR5, c[0x0][0x390] ;  /* 0x00007200ff0577ac */ /* 0x000e220008000800 */
[----:B------:R-:W1:Y:S01]  /*0020*/  S2R R0, SR_TID.Y ;  /* 0x0000000000007919 */ /* 0x000e620000002200 */
[----:B------:R-:W-:Y:S01]  /*0030*/  HFMA2 R28, -RZ, RZ, 0, 0 ;  /* 0x00000000ff1c7431 */ /* 0x000fe200000001ff */
[----:B------:R-:W2:Y:S01]  /*0040*/  LDCU.64 UR22, c[0x0][0x358] ;  /* 0x00006b00ff1677ac */ /* 0x000ea20008000a00 */
[----:B------:R-:W3:Y:S01]  /*0050*/  S2R R2, SR_TID.X ;  /* 0x0000000000027919 */ /* 0x000ee20000002100 */
[----:B0-----:R-:W-:-:S09]  /*0060*/  UISETP.GE.AND UP0, UPT, UR5, 0x1, UPT ;  /* 0x000000010500788c */ /* 0x001fd2000bf06270 */
[----:B--2---:R-:W-:Y:S05]  /*0070*/  BRA.U !UP0, `(.L_x_8) ;  /* 0x0000001108007547 */ /* 0x004fea000b800000 */
[----:B------:R-:W0:Y:S01]  /*0080*/  S2R R4, SR_CTAID.Y ;  /* 0x0000000000047919 */ /* 0x000e220000002600 */
[----:B------:R-:W2:Y:S01]  /*0090*/  S2UR UR26, SR_CTAID.X ;  /* 0x00000000001a79c3 */ /* 0x000ea20000002500 */
[----:B------:R-:W-:Y:S01]  /*00a0*/  UISETP.GE.U32.AND UP0, UPT, UR5, 0x10, UPT ;  /* 0x000000100500788c */ /* 0x000fe2000bf06070 */
[----:B------:R-:W-:Y:S01]  /*00b0*/  MOV R28, RZ ;  /* 0x000000ff001c7202 */ /* 0x000fe20000000f00 */
[----:B------:R-:W4:Y:S01]  /*00c0*/  LDCU UR24, c[0x0][0x360] ;  /* 0x00006c00ff1877ac */ /* 0x000f220008000800 */
[----:B------:R-:W-:Y:S01]  /*00d0*/  MOV R15, RZ ;  /* 0x000000ff000f7202 */ /* 0x000fe20000000f00 */
[----:B------:R-:W0:Y:S05]  /*00e0*/  LDCU UR25, c[0x0][0x364] ;  /* 0x00006c80ff1977ac */ /* 0x000e2a0008000800 */
[----:B------:R-:W-:Y:S05]  /*00f0*/  BRA.U !UP0, `(.L_x_9) ;  /* 0x0000000908347547 */ /* 0x000fea000b800000 */
[----:B------:R-:W2:Y:S01]  /*0100*/  LDCU UR27, c[0x0][0x394] ;  /* 0x00007280ff1b77ac */ /* 0x000ea20008000800 */
[----:B------:R-:W5:Y:S01]  /*0110*/  LDC R19, c[0x0][0x398] ;  /* 0x0000e600ff137b82 */ /* 0x000f620000000800 */
[----:B------:R-:W-:Y:S01]  /*0120*/  MOV R28, RZ ;  /* 0x000000ff001c7202 */ /* 0x000fe20000000f00 */
[----:B0---4-:R-:W-:Y:S02]  /*0130*/  UIMAD UR21, UR24, UR25, URZ ;  /* 0x00000019181572a4 */ /* 0x011fe4000f8e02ff */
[----:B------:R-:W-:-:S04]  /*0140*/  ULOP3.LUT UR4, UR5, 0x7ffffff0, URZ, 0xc0, !UPT ;  /* 0x7ffffff005047892 */ /* 0x000fc8000f8ec0ff */
[----:B------:R-:W-:Y:S02]  /*0150*/  UIADD3 UR4, UPT, UPT, -UR4, URZ, URZ ;  /* 0x000000ff04047290 */ /* 0x000fe4000fffe1ff */
[----:B--2---:R-:W-:Y:S02]  /*0160*/  UIADD3 UR6, UPT, UPT, UR26, UR27, URZ ;  /* 0x0000001b1a067290 */ /* 0x004fe4000fffe0ff */
[----:B------:R-:W-:Y:S02]  /*0170*/  ULEA UR7, UR27, UR26, 0x1 ;  /* 0x0000001a1b077291 */ /* 0x000fe4000f8e08ff */
[----:B------:R-:W-:Y:S02]  /*0180*/  UIMAD UR8, UR27, 0x3, UR26 ;  /* 0x000000031b0878a4 */ /* 0x000fe4000f8e021a */
[----:B------:R-:W-:Y:S02]  /*0190*/  ULEA UR9, UR27, UR26, 0x2 ;  /* 0x0000001a1b097291 */ /* 0x000fe4000f8e10ff */
[C-C-:B-----5:R-:W-:Y:S01]  /*01a0*/  IMAD R26, R19.reuse, UR26, R4.reuse ;  /* 0x0000001a131a7c24 */ /* 0x160fe2000f8e0204 */
[----:B------:R-:W-:Y:S01]  /*01b0*/  UIMAD UR10, UR27, 0x5, UR26 ;  /* 0x000000051b0a78a4 */ /* 0x000fe2000f8e021a */
[C---:B------:R-:W-:Y:S01]  /*01c0*/  IMAD R6, R19.reuse, UR21, RZ ;  /* 0x0000001513067c24 */ /* 0x040fe2000f8e02ff */
[----:B------:R-:W-:Y:S01]  /*01d0*/  UIMAD UR11, UR27, 0x6, UR26 ;  /* 0x000000061b0b78a4 */ /* 0x000fe2000f8e021a */
[C-C-:B------:R-:W-:Y:S01]  /*01e0*/  IMAD R3, R19.reuse, UR6, R4.reuse ;  /* 0x0000000613037c24 */ /* 0x140fe2000f8e0204 */
[----:B------:R-:W-:Y:S01]  /*01f0*/  UIMAD UR12, UR27, 0x7, UR26 ;  /* 0x000000071b0c78a4 */ /* 0x000fe2000f8e021a */
[C-C-:B------:R-:W-:Y:S01]  /*0200*/  IMAD R5, R19.reuse, UR7, R4.reuse ;  /* 0x0000000713057c24 */ /* 0x140fe2000f8e0204 */
[----:B------:R-:W-:Y:S01]  /*0210*/  ULEA UR13, UR27, UR26, 0x3 ;  /* 0x0000001a1b0d7291 */ /* 0x000fe2000f8e18ff */
[C-C-:B------:R-:W-:Y:S01]  /*0220*/  IMAD R7, R19.reuse, UR8, R4.reuse ;  /* 0x0000000813077c24 */ /* 0x140fe2000f8e0204 */
[----:B------:R-:W-:Y:S01]  /*0230*/  UIMAD UR14, UR27, 0x9, UR26 ;  /* 0x000000091b0e78a4 */ /* 0x000fe2000f8e021a */
        /* <DEDUP_REMOVED lines=12> */
[----:B------:R-:W-:-:S02]  /*0300*/  IMAD R29, R19, UR15, R4 ;  /* 0x0000000f131d7c24 */ /* 0x000fc4000f8e0204 */
[C-C-:B------:R-:W-:Y:S02]  /*0310*/  IMAD R8, R19.reuse, UR16, R4.reuse ;  /* 0x0000001013087c24 */ /* 0x140fe4000f8e0204 */
[C-C-:B------:R-:W-:Y:S02]  /*0320*/  IMAD R25, R19.reuse, UR17, R4.reuse ;  /* 0x0000001113197c24 */ /* 0x140fe4000f8e0204 */
[C-C-:B------:R-:W-:Y:S02]  /*0330*/  IMAD R23, R19.reuse, UR18, R4.reuse ;  /* 0x0000001213177c24 */ /* 0x140fe4000f8e0204 */
[C-C-:B------:R-:W-:Y:S02]  /*0340*/  IMAD R21, R19.reuse, UR19, R4.reuse ;  /* 0x0000001313157c24 */ /* 0x140fe4000f8e0204 */
[----:B------:R-:W-:Y:S02]  /*0350*/  IMAD R19, R19, UR20, R4 ;  /* 0x0000001413137c24 */ /* 0x000fe4000f8e0204 */
[----:B-1----:R-:W-:-:S02]  /*0360*/  IMAD R26, R26, UR25, R0 ;  /* 0x000000191a1a7c24 */ /* 0x002fc4000f8e0200 */
[--C-:B------:R-:W-:Y:S02]  /*0370*/  IMAD R3, R3, UR25, R0.reuse ;  /* 0x0000001903037c24 */ /* 0x100fe4000f8e0200 */
[--C-:B------:R-:W-:Y:S02]  /*0380*/  IMAD R5, R5, UR25, R0.reuse ;  /* 0x0000001905057c24 */ /* 0x100fe4000f8e0200 */
[--C-:B------:R-:W-:Y:S02]  /*0390*/  IMAD R7, R7, UR25, R0.reuse ;  /* 0x0000001907077c24 */ /* 0x100fe4000f8e0200 */
[--C-:B------:R-:W-:Y:S02]  /*03a0*/  IMAD R9, R9, UR25, R0.reuse ;  /* 0x0000001909097c24 */ /* 0x100fe4000f8e0200 */
[--C-:B------:R-:W-:Y:S02]  /*03b0*/  IMAD R11, R11, UR25, R0.reuse ;  /* 0x000000190b0b7c24 */ /* 0x100fe4000f8e0200 */
[----:B------:R-:W-:-:S02]  /*03c0*/  IMAD R13, R13, UR25, R0 ;  /* 0x000000190d0d7c24 */ /* 0x000fc4000f8e0200 */
        /* <DEDUP_REMOVED lines=8> */
[----:B------:R-:W-:Y:S02]  /*0450*/  IMAD R19, R19, UR25, R0 ;  /* 0x0000001913137c24 */ /* 0x000fe4000f8e0200 */
[----:B------:R-:W-:Y:S02]  /*0460*/  IMAD R6, R6, UR27, RZ ;  /* 0x0000001b06067c24 */ /* 0x000fe4000f8e02ff */
[--C-:B---3--:R-:W-:Y:S02]  /*0470*/  IMAD R26, R26, UR24, R2.reuse ;  /* 0x000000181a1a7c24 */ /* 0x108fe4000f8e0202 */
        /* <DEDUP_REMOVED lines=14> */
[----:B------:R-:W-:-:S07]  /*0560*/  IMAD R16, R19, UR24, R2 ;  /* 0x0000001813107c24 */ /* 0x000fce000f8e0202 */
.L_x_10:
[----:B------:R-:W0:Y:S02]  /*0570*/  LDC.64 R18, c[0x0][0x388] ;  /* 0x0000e200ff127b82 */ /* 0x000e240000000a00 */
[----:B0-----:R-:W-:-:S04]  /*0580*/  IMAD.WIDE.U32 R20, R26, 0x4, R18 ;  /* 0x000000041a147825 */ /* 0x001fc800078e0012 */
[--C-:B------:R-:W-:Y:S02]  /*0590*/  IMAD.WIDE.U32 R22, R3, 0x4, R18.reuse ;  /* 0x0000000403167825 */ /* 0x100fe400078e0012 */
[----:B------:R-:W2:Y:S04]  /*05a0*/  LDG.E R21, desc[UR22][R20.64] ;  /* 0x0000001614157981 */ /* 0x000ea8000c1e1900 */
[----:B------:R-:W3:Y:S01]  /*05b0*/  LDG.E R23, desc[UR22][R22.64] ;  /* 0x0000001616177981 */ /* 0x000ee2000c1e1900 */
[----:B------:R-:W-:-:S06]  /*05c0*/  IMAD.WIDE.U32 R24, R5, 0x4, R18 ;  /* 0x0000000405187825 */ /* 0x000fcc00078e0012 */
[----:B------:R-:W4:Y:S01]  /*05d0*/  LDG.E R25, desc[UR22][R24.64] ;  /* 0x0000001618197981 */ /* 0x000f22000c1e1900 */
[----:B--2---:R-:W-:-:S04]  /*05e0*/  FADD R28, R21, R28 ;  /* 0x0000001c151c7221 */ /* 0x004fc80000000000 */
[----:B---3--:R-:W-:Y:S01]  /*05f0*/  FADD R28, R28, R23 ;  /* 0x000000171c1c7221 */ /* 0x008fe20000000000 */
[----:B------:R-:W-:-:S04]  /*0600*/  IMAD.WIDE.U32 R22, R7, 0x4, R18 ;  /* 0x0000000407167825 */ /* 0x000fc800078e0012 */
[----:B------:R-:W-:Y:S02]  /*0610*/  IMAD.WIDE.U32 R20, R9, 0x4, R18 ;  /* 0x0000000409147825 */ /* 0x000fe400078e0012 */
[----:B------:R-:W2:Y:S02]  /*0620*/  LDG.E R23, desc[UR22][R22.64] ;  /* 0x0000001616177981 */ /* 0x000ea4000c1e1900 */
[----:B----4-:R-:W-:Y:S02]  /*0630*/  FADD R28, R28, R25 ;  /* 0x000000191c1c7221 */ /* 0x010fe40000000000 */
[----:B------:R0:W3:Y:S02]  /*0640*/  LDG.E R25, desc[UR22][R20.64] ;  /* 0x0000001614197981 */ /* 0x0000e4000c1e1900 */
[----:B0-----:R-:W-:-:S06]  /*0650*/  IMAD.WIDE.U32 R20, R11, 0x4, R18 ;  /* 0x000000040b147825 */ /* 0x001fcc00078e0012 */
[----:B------:R-:W4:Y:S01]  /*0660*/  LDG.E R21, desc[UR22][R20.64] ;  /* 0x0000001614157981 */ /* 0x000f22000c1e1900 */
[----:B--2---:R-:W-:-:S04]  /*0670*/  FADD R28, R28, R23 ;  /* 0x000000171c1c7221 */ /* 0x004fc80000000000 */
[----:B---3--:R-:W-:Y:S01]  /*0680*/  FADD R28, R28, R25 ;  /* 0x000000191c1c7221 */ /* 0x008fe20000000000 */
[----:B------:R-:W-:-:S04]  /*0690*/  IMAD.WIDE.U32 R24, R13, 0x4, R18 ;  /* 0x000000040d187825 */ /* 0x000fc800078e0012 */
[----:B------:R-:W-:Y:S02]  /*06a0*/  IMAD.WIDE.U32 R22, R15, 0x4, R18 ;  /* 0x000000040f167825 */ /* 0x000fe400078e0012 */
[----:B------:R-:W2:Y:S04]  /*06b0*/  LDG.E R25, desc[UR22][R24.64] ;  /* 0x0000001618197981 */ /* 0x000ea8000c1e1900 */
[----:B------:R-:W3:Y:S01]  /*06c0*/  LDG.E R23, desc[UR22][R22.64] ;  /* 0x0000001616177981 */ /* 0x000ee2000c1e1900 */
[----:B----4-:R-:W-:Y:S01]  /*06d0*/  FADD R28, R28, R21 ;  /* 0x000000151c1c7221 */ /* 0x010fe20000000000 */
[----:B------:R-:W-:-:S06]  /*06e0*/  IMAD.WIDE.U32 R20, R17, 0x4, R18 ;  /* 0x0000000411147825 */ /* 0x000fcc00078e0012 */
[----:B------:R-:W4:Y:S01]  /*06f0*/  LDG.E R21, desc[UR22][R20.64] ;  /* 0x0000001614157981 */ /* 0x000f22000c1e1900 */
[----:B--2---:R-:W-:-:S04]  /*0700*/  FADD R28, R28, R25 ;  /* 0x000000191c1c7221 */ /* 0x004fc80000000000 */
[----:B---3--:R-:W-:Y:S01]  /*0710*/  FADD R28, R28, R23 ;  /* 0x000000171c1c7221 */ /* 0x008fe20000000000 */
[----:B------:R-:W-:-:S06]  /*0720*/  IMAD.WIDE.U32 R22, R27, 0x4, R18 ;  /* 0x000000041b167825 */ /* 0x000fcc00078e0012 */
[----:B------:R-:W2:Y:S01]  /*0730*/  LDG.E R23, desc[UR22][R22.64] ;  /* 0x0000001616177981 */ /* 0x000ea2000c1e1900 */
[----:B------:R-:W-:-:S04]  /*0740*/  IMAD.WIDE.U32 R24, R29, 0x4, R18 ;  /* 0x000000041d187825 */ /* 0x000fc800078e0012 */
[----:B----4-:R-:W-:Y:S01]  /*0750*/  FADD R28, R28, R21 ;  /* 0x000000151c1c7221 */ /* 0x010fe20000000000 */
[----:B------:R-:W-:Y:S01]  /*0760*/  IMAD.WIDE.U32 R20, R8, 0x4, R18 ;  /* 0x0000000408147825 */ /* 0x000fe200078e0012 */
[----:B------:R-:W3:Y:S03]  /*0770*/  LDG.E R25, desc[UR22][R24.64] ;  /* 0x0000001618197981 */ /* 0x000ee6000c1e1900 */
[----:B--2---:R-:W-:Y:S02]  /*0780*/  FADD R28, R28, R23 ;  /* 0x000000171c1c7221 */ /* 0x004fe40000000000 */
[----:B------:R0:W2:Y:S02]  /*0790*/  LDG.E R23, desc[UR22][R20.64] ;  /* 0x0000001614177981 */ /* 0x0000a4000c1e1900 */
[----:B---3--:R-:W-:Y:S01]  /*07a0*/  FADD R28, R28, R25 ;  /* 0x000000191c1c7221 */ /* 0x008fe20000000000 */
[----:B0-----:R-:W-:-:S04]  /*07b0*/  IMAD.WIDE.U32 R20, R10, 0x4, R18 ;  /* 0x000000040a147825 */ /* 0x001fc800078e0012 */
[----:B------:R-:W-:Y:S02]  /*07c0*/  IMAD.WIDE.U32 R24, R14, 0x4, R18 ;  /* 0x000000040e187825 */ /* 0x000fe400078e0012 */
[----:B------:R-:W3:Y:S04]  /*07d0*/  LDG.E R21, desc[UR22][R20.64] ;  /* 0x0000001614157981 */ /* 0x000ee8000c1e1900 */
[----:B------:R-:W4:Y:S01]  /*07e0*/  LDG.E R25, desc[UR22][R24.64] ;  /* 0x0000001618197981 */ /* 0x000f22000c1e1900 */
[----:B--2---:R-:W-:Y:S01]  /*07f0*/  FADD R28, R28, R23 ;  /* 0x000000171c1c7221 */ /* 0x004fe20000000000 */
[----:B------:R-:W-:-:S04]  /*0800*/  IMAD.WIDE.U32 R22, R12, 0x4, R18 ;  /* 0x000000040c167825 */ /* 0x000fc800078e0012 */
[----:B------:R-:W-:Y:S02]  /*0810*/  IMAD.WIDE.U32 R18, R16, 0x4, R18 ;  /* 0x0000000410127825 */ /* 0x000fe400078e0012 */
[----:B------:R-:W2:Y:S04]  /*0820*/  LDG.E R23, desc[UR22][R22.64] ;  /* 0x0000001616177981 */ /* 0x000ea8000c1e1900 */
[----:B------:R-:W5:Y:S01]  /*0830*/  LDG.E R19, desc[UR22][R18.64] ;  /* 0x0000001612137981 */ /* 0x000f62000c1e1900 */
[----:B------:R-:W-:Y:S01]  /*0840*/  UIADD3 UR4, UPT, UPT, UR4, 0x10, URZ ;  /* 0x0000001004047890 */ /* 0x000fe2000fffe0ff */
[----:B---3--:R-:W-:-:S03]  /*0850*/  FADD R28, R28, R21 ;  /* 0x000000151c1c7221 */ /* 0x008fc60000000000 */
[----:B------:R-:W-:Y:S01]  /*0860*/  UISETP.NE.AND UP0, UPT, UR4, URZ, UPT ;  /* 0x000000ff0400728c */ /* 0x000fe2000bf05270 */
[C---:B------:R-:W-:Y:S02]  /*0870*/  LEA R26, R6.reuse, R26, 0x4 ;  /* 0x0000001a061a7211 */ /* 0x040fe400078e20ff */
[C---:B------:R-:W-:Y:S02]  /*0880*/  LEA R3, R6.reuse, R3, 0x4 ;  /* 0x0000000306037211 */ /* 0x040fe400078e20ff */
[C---:B------:R-:W-:Y:S02]  /*0890*/  LEA R5, R6.reuse, R5, 0x4 ;  /* 0x0000000506057211 */ /* 0x040fe400078e20ff */
[C---:B------:R-:W-:Y:S02]  /*08a0*/  LEA R7, R6.reuse, R7, 0x4 ;  /* 0x0000000706077211 */ /* 0x040fe400078e20ff */
[C---:B------:R-:W-:Y:S02]  /*08b0*/  LEA R9, R6.reuse, R9, 0x4 ;  /* 0x0000000906097211 */ /* 0x040fe400078e20ff */
[----:B------:R-:W-:-:S02]  /*08c0*/  LEA R11, R6, R11, 0x4 ;  /* 0x0000000b060b7211 */ /* 0x000fc400078e20ff */
        /* <DEDUP_REMOVED lines=9> */
[----:B------:R-:W-:Y:S01]  /*0960*/  LEA R16, R6, R16, 0x4 ;  /* 0x0000001006107211 */ /* 0x000fe200078e20ff */
[----:B--2---:R-:W-:-:S04]  /*0970*/  FADD R28, R28, R23 ;  /* 0x000000171c1c7221 */ /* 0x004fc80000000000 */
[----:B----4-:R-:W-:-:S04]  /*0980*/  FADD R28, R28, R25 ;  /* 0x000000191c1c7221 */ /* 0x010fc80000000000 */
[----:B-----5:R-:W-:Y:S01]  /*0990*/  FADD R28, R28, R19 ;  /* 0x000000131c1c7221 */ /* 0x020fe20000000000 */
[----:B------:R-:W-:Y:S06]  /*09a0*/  BRA.U UP0, `(.L_x_10) ;  /* 0xfffffff900f07547 */ /* 0x000fec000b83ffff */
[----:B------:R-:W-:-:S06]  /*09b0*/  ULOP3.LUT UR4, UR5, 0x7ffffff0, URZ, 0xc0, !UPT ;  /* 0x7ffffff005047892 */ /* 0x000fcc000f8ec0ff */
[----:B------:R-:W-:-:S07]  /*09c0*/  MOV R15, UR4 ;  /* 0x00000004000f7c02 */ /* 0x000fce0008000f00 */
.L_x_9:
[----:B------:R-:W-:-:S09]  /*09d0*/  ULOP3.LUT UP0, UR4, UR5, 0xf, URZ, 0xc0, !UPT ;  /* 0x0000000f05047892 */ /* 0x000fd2000f80c0ff */
[----:B------:R-:W-:Y:S05]  /*09e0*/  BRA.U !UP0, `(.L_x_8) ;  /* 0x0000000508a47547 */ /* 0x000fea000b800000 */
[----:B------:R-:W0:Y:S01]  /*09f0*/  LDC R5, c[0x0][0x398] ;  /* 0x0000e600ff057b82 */ /* 0x000e220000000800 */
[----:B------:R-:W-:Y:S02]  /*0a00*/  UISETP.GE.U32.AND UP0, UPT, UR4, 0x8, UPT ;  /* 0x000000080400788c */ /* 0x000fe4000bf06070 */
[----:B------:R-:W-:-:S04]  /*0a10*/  ULOP3.LUT UR6, UR5, 0x7, URZ, 0xc0, !UPT ;  /* 0x0000000705067892 */ /* 0x000fc8000f8ec0ff */
[----:B------:R-:W-:Y:S01]  /*0a20*/  UISETP.NE.AND UP1, UPT, UR6, URZ, UPT ;  /* 0x000000ff0600728c */ /* 0x000fe2000bf25270 */
[----:B------:R-:W5:Y:S01]  /*0a30*/  LDC R14, c[0x0][0x394] ;  /* 0x0000e500ff0e7b82 */ /* 0x000f620000000800 */
[----:B0-2---:R-:W-:Y:S02]  /*0a40*/  IMAD R16, R5, UR26, R4 ;  /* 0x0000001a05107c24 */ /* 0x005fe4000f8e0204 */
[----:B-----5:R-:W-:Y:S01]  /*0a50*/  IMAD R3, R14, R5, RZ ;  /* 0x000000050e037224 */ /* 0x020fe200078e02ff */
[----:B------:R-:W-:Y:S06]  /*0a60*/  BRA.U !UP0, `(.L_x_11) ;  /* 0x0000000108c87547 */ /* 0x000fec000b800000 */
[----:B------:R-:W0:Y:S01]  /*0a70*/  LDC.64 R6, c[0x0][0x388] ;  /* 0x0000e200ff067b82 */ /* 0x000e220000000a00 */
[----:B------:R-:W-:-:S04]  /*0a80*/  IMAD R8, R15, R3, R16 ;  /* 0x000000030f087224 */ /* 0x000fc800078e0210 */
[----:B-1----:R-:W-:Y:S01]  /*0a90*/  IMAD R9, R8, UR25, R0 ;  /* 0x0000001908097c24 */ /* 0x002fe2000f8e0200 */
[----:B------:R-:W-:-:S03]  /*0aa0*/  IADD3 R10, PT, PT, R3, R8, RZ ;  /* 0x00000008030a7210 */ /* 0x000fc60007ffe0ff */
[----:B---34-:R-:W-:Y:S02]  /*0ab0*/  IMAD R9, R9, UR24, R2 ;  /* 0x0000001809097c24 */ /* 0x018fe4000f8e0202 */
[----:B------:R-:W-:Y:S01]  /*0ac0*/  IMAD R11, R10, UR25, R0 ;  /* 0x000000190a0b7c24 */ /* 0x000fe2000f8e0200 */
[----:B------:R-:W-:-:S03]  /*0ad0*/  IADD3 R10, PT, PT, R3, R10, RZ ;  /* 0x0000000a030a7210 */ /* 0x000fc60007ffe0ff */
[----:B------:R-:W-:Y:S01]  /*0ae0*/  IMAD R11, R11, UR24, R2 ;  /* 0x000000180b0b7c24 */ /* 0x000fe2000f8e0202 */
[----:B------:R-:W-:Y:S01]  /*0af0*/  IADD3 R12, PT, PT, R3, R10, RZ ;  /* 0x0000000a030c7210 */ /* 0x000fe20007ffe0ff */
[----:B------:R-:W-:-:S03]  /*0b00*/  IMAD R13, R10, UR25, R0 ;  /* 0x000000190a0d7c24 */ /* 0x000fc6000f8e0200 */
[----:B------:R-:W-:Y:S01]  /*0b10*/  IADD3 R18, PT, PT, R3, R12, RZ ;  /* 0x0000000c03127210 */ /* 0x000fe20007ffe0ff */
[----:B------:R-:W-:Y:S02]  /*0b20*/  IMAD R19, R12, UR25, R0 ;  /* 0x000000190c137c24 */ /* 0x000fe4000f8e0200 */
[----:B------:R-:W-:Y:S02]  /*0b30*/  IMAD R13, R13, UR24, R2 ;  /* 0x000000180d0d7c24 */ /* 0x000fe4000f8e0202 */
[----:B0-----:R-:W-:Y:S01]  /*0b40*/  IMAD.WIDE.U32 R8, R9, 0x4, R6 ;  /* 0x0000000409087825 */ /* 0x001fe200078e0006 */
[----:B------:R-:W-:-:S03]  /*0b50*/  IADD3 R22, PT, PT, R3, R18, RZ ;  /* 0x0000001203167210 */ /* 0x000fc60007ffe0ff */
[----:B------:R-:W-:Y:S01]  /*0b60*/  IMAD.WIDE.U32 R10, R11, 0x4, R6 ;  /* 0x000000040b0a7825 */ /* 0x000fe200078e0006 */
[----:B------:R0:W2:Y:S03]  /*0b70*/  LDG.E R17, desc[UR22][R8.64] ;  /* 0x0000001608117981 */ /* 0x0000a6000c1e1900 */
[----:B------:R-:W-:Y:S01]  /*0b80*/  IMAD R23, R18, UR25, R0 ;  /* 0x0000001912177c24 */ /* 0x000fe2000f8e0200 */
[----:B------:R1:W3:Y:S01]  /*0b90*/  LDG.E R20, desc[UR22][R10.64] ;  /* 0x000000160a147981 */ /* 0x0002e2000c1e1900 */
[----:B------:R-:W-:Y:S02]  /*0ba0*/  IMAD R19, R19, UR24, R2 ;  /* 0x0000001813137c24 */ /* 0x000fe4000f8e0202 */
[----:B------:R-:W-:Y:S01]  /*0bb0*/  IMAD.WIDE.U32 R12, R13, 0x4, R6 ;  /* 0x000000040d0c7825 */ /* 0x000fe200078e0006 */
[----:B------:R-:W-:-:S03]  /*0bc0*/  IADD3 R24, PT, PT, R3, R22, RZ ;  /* 0x0000001603187210 */ /* 0x000fc60007ffe0ff */
[----:B------:R-:W-:Y:S01]  /*0bd0*/  IMAD R23, R23, UR24, R2 ;  /* 0x0000001817177c24 */ /* 0x000fe2000f8e0202 */
[----:B------:R4:W5:Y:S01]  /*0be0*/  LDG.E R21, desc[UR22][R12.64] ;  /* 0x000000160c157981 */ /* 0x000962000c1e1900 */
[----:B------:R-:W-:Y:S02]  /*0bf0*/  IMAD R25, R22, UR25, R0 ;  /* 0x0000001916197c24 */ /* 0x000fe4000f8e0200 */
[----:B------:R-:W-:Y:S01]  /*0c00*/  IMAD.WIDE.U32 R18, R19, 0x4, R6 ;  /* 0x0000000413127825 */ /* 0x000fe200078e0006 */
[----:B------:R-:W-:-:S03]  /*0c10*/  IADD3 R29, PT, PT, R3, R24, RZ ;  /* 0x00000018031d7210 */ /* 0x000fc60007ffe0ff */
[----:B------:R-:W-:Y:S02]  /*0c20*/  IMAD R27, R24, UR25, R0 ;  /* 0x00000019181b7c24 */ /* 0x000fe4000f8e0200 */
[----:B------:R-:W-:Y:S01]  /*0c30*/  IMAD R25, R25, UR24, R2 ;  /* 0x0000001819197c24 */ /* 0x000fe2000f8e0202 */
[----:B------:R-:W5:Y:S01]  /*0c40*/  LDG.E R18, desc[UR22][R18.64] ;  /* 0x0000001612127981 */ /* 0x000f62000c1e1900 */
[----:B0-----:R-:W-:-:S04]  /*0c50*/  IMAD.WIDE.U32 R8, R23, 0x4, R6 ;  /* 0x0000000417087825 */ /* 0x001fc800078e0006 */
[----:B------:R-:W-:Y:S02]  /*0c60*/  IMAD R27, R27, UR24, R2 ;  /* 0x000000181b1b7c24 */ /* 0x000fe4000f8e0202 */
[----:B------:R-:W-:Y:S01]  /*0c70*/  IMAD R29, R29, UR25, R0 ;  /* 0x000000191d1d7c24 */ /* 0x000fe2000f8e0200 */
[----:B------:R-:W5:Y:S01]  /*0c80*/  LDG.E R8, desc[UR22][R8.64] ;  /* 0x0000001608087981 */ /* 0x000f62000c1e1900 */
[----:B-1----:R-:W-:-:S04]  /*0c90*/  IMAD.WIDE.U32 R10, R25, 0x4, R6 ;  /* 0x00000004190a7825 */ /* 0x002fc800078e0006 */
[----:B------:R-:W-:Y:S02]  /*0ca0*/  IMAD R29, R29, UR24, R2 ;  /* 0x000000181d1d7c24 */ /* 0x000fe4000f8e0202 */
[--C-:B----4-:R-:W-:Y:S01]  /*0cb0*/  IMAD.WIDE.U32 R12, R27, 0x4, R6.reuse ;  /* 0x000000041b0c7825 */ /* 0x110fe200078e0006 */
[----:B------:R-:W4:Y:S03]  /*0cc0*/  LDG.E R11, desc[UR22][R10.64] ;  /* 0x000000160a0b7981 */ /* 0x000f26000c1e1900 */
[----:B------:R-:W-:Y:S02]  /*0cd0*/  IMAD.WIDE.U32 R6, R29, 0x4, R6 ;  /* 0x000000041d067825 */ /* 0x000fe400078e0006 */
[----:B------:R-:W4:Y:S04]  /*0ce0*/  LDG.E R13, desc[UR22][R12.64] ;  /* 0x000000160c0d7981 */ /* 0x000f28000c1e1900 */
[----:B------:R-:W4:Y:S01]  /*0cf0*/  LDG.E R7, desc[UR22][R6.64] ;  /* 0x0000001606077981 */ /* 0x000f22000c1e1900 */
[----:B------:R-:W-:Y:S01]  /*0d00*/  IADD3 R15, PT, PT, R15, 0x8, RZ ;  /* 0x000000080f0f7810 */ /* 0x000fe20007ffe0ff */
[----:B--2---:R-:W-:-:S04]  /*0d10*/  FADD R17, R28, R17 ;  /* 0x000000111c117221 */ /* 0x004fc80000000000 */
[----:B---3--:R-:W-:-:S04]  /*0d20*/  FADD R20, R17, R20 ;  /* 0x0000001411147221 */ /* 0x008fc80000000000 */
[----:B-----5:R-:W-:-:S04]  /*0d30*/  FADD R21, R20, R21 ;  /* 0x0000001514157221 */ /* 0x020fc80000000000 */
[----:B------:R-:W-:-:S04]  /*0d40*/  FADD R21, R21, R18 ;  /* 0x0000001215157221 */ /* 0x000fc80000000000 */
[----:B------:R-:W-:-:S04]  /*0d50*/  FADD R8, R21, R8 ;  /* 0x0000000815087221 */ /* 0x000fc80000000000 */
[----:B----4-:R-:W-:-:S04]  /*0d60*/  FADD R8, R8, R11 ;  /* 0x0000000b08087221 */ /* 0x010fc80000000000 */
[----:B------:R-:W-:-:S04]  /*0d70*/  FADD R8, R8, R13 ;  /* 0x0000000d08087221 */ /* 0x000fc80000000000 */
[----:B------:R-:W-:-:S07]  /*0d80*/  FADD R28, R8, R7 ;  /* 0x00000007081c7221 */ /* 0x000fce0000000000 */
.L_x_11:
[----:B------:R-:W-:Y:S05]  /*0d90*/  BRA.U !UP1, `(.L_x_8) ;  /* 0x0000000109b87547 */ /* 0x000fea000b800000 */
[----:B------:R-:W-:Y:S02]  /*0da0*/  UISETP.GE.U32.AND UP0, UPT, UR6, 0x4, UPT ;  /* 0x000000040600788c */ /* 0x000fe4000bf06070 */
[----:B------:R-:W-:-:S04]  /*0db0*/  ULOP3.LUT UR4, UR5, 0x3, URZ, 0xc0, !UPT ;  /* 0x0000000305047892 */ /* 0x000fc8000f8ec0ff */
[----:B------:R-:W-:-:S03]  /*0dc0*/  UISETP.NE.AND UP1, UPT, UR4, URZ, UPT ;  /* 0x000000ff0400728c */ /* 0x000fc6000bf25270 */
[----:B------:R-:W-:Y:S08]  /*0dd0*/  BRA.U !UP0, `(.L_x_12) ;  /* 0x0000000108687547 */ /* 0x000ff0000b800000 */
[----:B------:R-:W0:Y:S01]  /*0de0*/  LDC.64 R6, c[0x0][0x388] ;  /* 0x0000e200ff067b82 */ /* 0x000e220000000a00 */
[----:B------:R-:W-:-:S04]  /*0df0*/  IMAD R16, R15, R3, R16 ;  /* 0x000000030f107224 */ /* 0x000fc800078e0210 */
[----:B-1----:R-:W-:Y:S01]  /*0e00*/  IMAD R9, R16, UR25, R0 ;  /* 0x0000001910097c24 */ /* 0x002fe2000f8e0200 */
[----:B------:R-:W-:-:S03]  /*0e10*/  IADD3 R8, PT, PT, R3, R16, RZ ;  /* 0x0000001003087210 */ /* 0x000fc60007ffe0ff */
[----:B---34-:R-:W-:Y:S01]  /*0e20*/  IMAD R9, R9, UR24, R2 ;  /* 0x0000001809097c24 */ /* 0x018fe2000f8e0202 */
[----:B------:R-:W-:Y:S01]  /*0e30*/  IADD3 R10, PT, PT, R3, R8, RZ ;  /* 0x00000008030a7210 */ /* 0x000fe20007ffe0ff */
[----:B------:R-:W-:-:S03]  /*0e40*/  IMAD R11, R8, UR25, R0 ;  /* 0x00000019080b7c24 */ /* 0x000fc6000f8e0200 */
[----:B------:R-:W-:Y:S01]  /*0e50*/  IADD3 R13, PT, PT, R3, R10, RZ ;  /* 0x0000000a030d7210 */ /* 0x000fe20007ffe0ff */
[----:B------:R-:W-:Y:S02]  /*0e60*/  IMAD R3, R10, UR25, R0 ;  /* 0x000000190a037c24 */ /* 0x000fe4000f8e0200 */
[----:B------:R-:W-:Y:S02]  /*0e70*/  IMAD R11, R11, UR24, R2 ;  /* 0x000000180b0b7c24 */ /* 0x000fe4000f8e0202 */
[----:B------:R-:W-:Y:S02]  /*0e80*/  IMAD R13, R13, UR25, R0 ;  /* 0x000000190d0d7c24 */ /* 0x000fe4000f8e0200 */
[----:B------:R-:W-:Y:S02]  /*0e90*/  IMAD R3, R3, UR24, R2 ;  /* 0x0000001803037c24 */ /* 0x000fe4000f8e0202 */
[----:B0-----:R-:W-:-:S04]  /*0ea0*/  IMAD.WIDE.U32 R8, R9, 0x4, R6 ;  /* 0x0000000409087825 */ /* 0x001fc800078e0006 */
[----:B------:R-:W-:Y:S02]  /*0eb0*/  IMAD.WIDE.U32 R10, R11, 0x4, R6 ;  /* 0x000000040b0a7825 */ /* 0x000fe400078e0006 */
[----:B------:R-:W2:Y:S02]  /*0ec0*/  LDG.E R9, desc[UR22][R8.64] ;  /* 0x0000001608097981 */ /* 0x000ea4000c1e1900 */
[----:B------:R-:W-:Y:S02]  /*0ed0*/  IMAD R17, R13, UR24, R2 ;  /* 0x000000180d117c24 */ /* 0x000fe4000f8e0202 */
[--C-:B------:R-:W-:Y:S01]  /*0ee0*/  IMAD.WIDE.U32 R12, R3, 0x4, R6.reuse ;  /* 0x00000004030c7825 */ /* 0x100fe200078e0006 */
[----:B------:R-:W3:Y:S03]  /*0ef0*/  LDG.E R11, desc[UR22][R10.64] ;  /* 0x000000160a0b7981 */ /* 0x000ee6000c1e1900 */
[----:B------:R-:W-:-:S02]  /*0f00*/  IMAD.WIDE.U32 R6, R17, 0x4, R6 ;  /* 0x0000000411067825 */ /* 0x000fc400078e0006 */
[----:B------:R-:W4:Y:S04]  /*0f10*/  LDG.E R13, desc[UR22][R12.64] ;  /* 0x000000160c0d7981 */ /* 0x000f28000c1e1900 */
[----:B------:R-:W5:Y:S01]  /*0f20*/  LDG.E R7, desc[UR22][R6.64] ;  /* 0x0000001606077981 */ /* 0x000f62000c1e1900 */
[----:B------:R-:W-:Y:S01]  /*0f30*/  IADD3 R15, PT, PT, R15, 0x4, RZ ;  /* 0x000000040f0f7810 */ /* 0x000fe20007ffe0ff */
[----:B--2---:R-:W-:-:S04]  /*0f40*/  FADD R28, R28, R9 ;  /* 0x000000091c1c7221 */ /* 0x004fc80000000000 */
[----:B---3--:R-:W-:-:S04]  /*0f50*/  FADD R28, R28, R11 ;  /* 0x0000000b1c1c7221 */ /* 0x008fc80000000000 */
[----:B----4-:R-:W-:-:S04]  /*0f60*/  FADD R28, R28, R13 ;  /* 0x0000000d1c1c7221 */ /* 0x010fc80000000000 */
[----:B-----5:R-:W-:-:S07]  /*0f70*/  FADD R28, R28, R7 ;  /* 0x000000071c1c7221 */ /* 0x020fce0000000000 */
.L_x_12:
[----:B------:R-:W-:Y:S05]  /*0f80*/  BRA.U !UP1, `(.L_x_8) ;  /* 0x00000001093c7547 */ /* 0x000fea000b800000 */
[----:B------:R-:W0:Y:S01]  /*0f90*/  LDC.64 R6, c[0x0][0x388] ;  /* 0x0000e200ff067b82 */ /* 0x000e220000000a00 */
[----:B------:R-:W-:Y:S01]  /*0fa0*/  IMAD R15, R15, R14, UR26 ;  /* 0x0000001a0f0f7e24 */ /* 0x000fe2000f8e020e */
[----:B----4-:R-:W-:Y:S02]  /*0fb0*/  UIMAD UR5, UR24, UR25, URZ ;  /* 0x00000019180572a4 */ /* 0x010fe4000f8e02ff */
[----:B------:R-:W-:Y:S01]  /*0fc0*/  UIADD3 UR4, UPT, UPT, -UR4, URZ, URZ ;  /* 0x000000ff04047290 */ /* 0x000fe2000fffe1ff */
[----:B------:R-:W-:-:S03]  /*0fd0*/  IMAD R15, R15, R5, R4 ;  /* 0x000000050f0f7224 */ /* 0x000fc600078e0204 */
[----:B------:R-:W-:Y:S02]  /*0fe0*/  IMAD R3, R5, UR5, RZ ;  /* 0x0000000505037c24 */ /* 0x000fe4000f8e02ff */
[----:B-1----:R-:W-:-:S04]  /*0ff0*/  IMAD R15, R15, UR25, R0 ;  /* 0x000000190f0f7c24 */ /* 0x002fc8000f8e0200 */
[----:B---3--:R-:W-:-:S07]  /*1000*/  IMAD R15, R15, UR24, R2 ;  /* 0x000000180f0f7c24 */ /* 0x008fce000f8e0202 */
.L_x_13:
[----:B0-----:R-:W-:-:S06]  /*1010*/  IMAD.WIDE.U32 R4, R15, 0x4, R6 ;  /* 0x000000040f047825 */ /* 0x001fcc00078e0006 */
[----:B------:R-:W2:Y:S01]  /*1020*/  LDG.E R5, desc[UR22][R4.64] ;  /* 0x0000001604057981 */ /* 0x000ea2000c1e1900 */
[----:B------:R-:W-:Y:S01]  /*1030*/  UIADD3 UR4, UPT, UPT, UR4, 0x1, URZ ;  /* 0x0000000104047890 */ /* 0x000fe2000fffe0ff */
[----:B------:R-:W-:-:S03]  /*1040*/  IMAD R15, R3, R14, R15 ;  /* 0x0000000e030f7224 */ /* 0x000fc600078e020f */
[----:B------:R-:W-:Y:S01]  /*1050*/  UISETP.NE.AND UP0, UPT, UR4, URZ, UPT ;  /* 0x000000ff0400728c */ /* 0x000fe2000bf05270 */
[----:B--2---:R-:W-:-:S08]  /*1060*/  FADD R28, R5, R28 ;  /* 0x0000001c051c7221 */ /* 0x004fd00000000000 */
[----:B------:R-:W-:Y:S05]  /*1070*/  BRA.U UP0, `(.L_x_13) ;  /* 0xfffffffd00e47547 */ /* 0x000fea000b83ffff */
.L_x_8:
[----:B------:R-:W5:Y:S01]  /*1080*/  S2R R3, SR_CTAID.Y ;  /* 0x0000000000037919 */ /* 0x000f620000002600 */
[----:B------:R-:W5:Y:S01]  /*1090*/  S2UR UR6, SR_CTAID.X ;  /* 0x00000000000679c3 */ /* 0x000f620000002500 */
[----:B------:R-:W3:Y:S01]  /*10a0*/  LDCU UR4, c[0x0][0x360] ;  /* 0x00006c00ff0477ac */ /* 0x000ee20008000800 */
[----:B------:R-:W1:Y:S06]  /*10b0*/  LDCU UR5, c[0x0][0x364] ;  /* 0x00006c80ff0577ac */ /* 0x000e6c0008000800 */
[----:B------:R-:W5:Y:S08]  /*10c0*/  LDC R6, c[0x0][0x398] ;  /* 0x0000e600ff067b82 */ /* 0x000f700000000800 */
[----:B0-----:R-:W0:Y:S01]  /*10d0*/  LDC.64 R4, c[0x0][0x380] ;  /* 0x0000e000ff047b82 */ /* 0x001e220000000a00 */
[----:B-----5:R-:W-:-:S04]  /*10e0*/  IMAD R3, R6, UR6, R3 ;  /* 0x0000000606037c24 */ /* 0x020fc8000f8e0203 */
[----:B-1----:R-:W-:-:S04]  /*10f0*/  IMAD R3, R3, UR5, R0 ;  /* 0x0000000503037c24 */ /* 0x002fc8000f8e0200 */
[----:B---3--:R-:W-:-:S04]  /*1100*/  IMAD R3, R3, UR4, R2 ;  /* 0x0000000403037c24 */ /* 0x008fc8000f8e0202 */
[----:B0-----:R-:W-:-:S05]  /*1110*/  IMAD.WIDE.U32 R2, R3, 0x4, R4 ;  /* 0x0000000403027825 */ /* 0x001fca00078e0004 */
[----:B------:R-:W-:Y:S01]  /*1120*/  STG.E desc[UR22][R2.64], R28 ;  /* 0x0000001c02007986 */ /* 0x000fe2000c101916 */
[----:B--2-4-:R-:W-:Y:S05]  /*1130*/  EXIT ;  /* 0x000000000000794d */ /* 0x014fea0003800000 */
.L_x_14:
        /* <DEDUP_REMOVED lines=12> */
.L_x_16:


//--------------------- .nv.shared._Z11ew_gpu_mmulPfS_S_iiiiiiii --------------------------
	.section	.nv.shared._Z11ew_gpu_mmulPfS_S_iiiiiiii,"aw",@nobits
	.sectionflags	@""
	.align	4
.nv.shared._Z11ew_gpu_mmulPfS_S_iiiiiiii:
	.zero		1960


//--------------------- .nv.shared.reserved.0     --------------------------
	.section	.nv.shared.reserved.0,"aw",@nobits
	.weak		__nv_reservedSMEM_offset_0_alias
	.size		__nv_reservedSMEM_offset_0_alias, 0, 64
	.other		__nv_reservedSMEM_offset_0_alias,@"STO_CUDA_RESERVED_SHARED STV_DEFAULT"
__nv_reservedSMEM_offset_0_alias:
	.zero		0
	.zero		64


//--------------------- .nv.constant0._Z11ew_gpu_mmulPfS_S_iiiiiiii --------------------------
	.section	.nv.constant0._Z11ew_gpu_mmulPfS_S_iiiiiiii,"a",@progbits
	.sectionflags	@""
	.align	4
.nv.constant0._Z11ew_gpu_mmulPfS_S_iiiiiiii:
	.zero		952


//--------------------- .nv.constant0._Z6red_chPfS_iii --------------------------
	.section	.nv.constant0._Z6red_chPfS_iii,"a",@progbits
	.sectionflags	@""
	.align	4
.nv.constant0._Z6red_chPfS_iii:
	.zero		924


//--------------------- SYMBOLS --------------------------

	.type		.nv.reservedSmem.offset0,@object
	.size		.nv.reservedSmem.offset0,0x4
	.type		.nv.reservedSmem.cap,@object
	.size		.nv.reservedSmem.cap,0x4
